	.target	sm_90a

	.elftype	@"ET_EXEC"


//--------------------- .note.nv.tkinfo           --------------------------
	.section	.note.nv.tkinfo,"",@"SHT_NOTE"
	.sectionflags	@"SHF_NOTE_NV_TKINFO"
	.tkinfo
        /*0018*/ 	.word	0x00000002
        /*0030*/ 	.string	""
        /*0030*/ 	.string	"ptxas"
        /*0030*/ 	.string	"Cuda compilation tools, release 13.0, V13.0.88"
        /*0030*/ 	.string	"Build cuda_13.0.r13.0/compiler.36424714_0"
        /*0030*/ 	.string	"-arch sm_90a -m 64 "



//--------------------- .note.nv.cuinfo           --------------------------
	.section	.note.nv.cuinfo,"",@"SHT_NOTE"
	.sectionflags	@"SHF_NOTE_NV_CUINFO"
        /*0018*/ 	.short	0x0002
        /*001a*/ 	.short	0x005a
        /*001c*/ 	.short	0x0082
	.zero		2


//--------------------- .nv.info                  --------------------------
	.section	.nv.info,"",@"SHT_CUDA_INFO"
	.align	4


	//----- nvinfo : EIATTR_REGCOUNT
	.align		4
        /*0000*/ 	.byte	0x04, 0x2f
        /*0002*/ 	.short	(.L_12 - .L_11)
	.align		4
.L_11:
        /*0004*/ 	.word	index@(_ZN7cutlass13device_kernelINS_4gemm6kernel13GemmUniversalIN4cute5tupleIJiiiiEEENS1_10collective13CollectiveMmaINS1_37MainloopSm90TmaGmmaWarpSpecializedFP8ILi7ENS5_IJNS4_1CILi1EEESB_SB_EEENS1_32KernelTmaWarpSpecializedPingpongEEENS5_IJNSA_ILi64EEENSA_ILi128EEESF_EEENS_12float_e4m3_tENS5_IJlSB_lEEESI_SJ_NS4_8TiledMMAINS4_8MMA_AtomIJNS4_4SM904GMMA31MMA_64x128x32_F32E4M3E4M3_SS_TNILNSN_7ScaleInE1ELSP_1EEEEEENS4_6LayoutISC_NS5_IJNSA_ILi0EEEST_ST_EEEEENS5_IJNS4_10UnderscoreESW_SW_EEEEENS4_13SM90_TMA_LOADENS4_14ComposedLayoutINS4_7SwizzleILi2ELi4ELi3EEENS4_18smem_ptr_flag_bitsILi8EEENSS_INS5_IJNSA_ILi8EEESF_EEENS5_IJSF_SB_EEEEEEEvNS4_8identityESZ_S19_vS1A_EENS_8epilogue10collective6detail29Sm90TmaWarpSpecializedAdapterINS1D_15DefaultEpilogueISI_SJ_SJ_NS1C_6thread17LinearCombinationISI_Li1EffLNS1H_9ScaleType4KindE0ELNS_15FloatRoundStyleE2ESI_EENS1_15EpilogueDefaultEEEEEvvEEEEvNT_6ParamsE)
        /*0008*/ 	.word	0x000000a8


	//----- nvinfo : EIATTR_FRAME_SIZE
	.align		4
.L_12:
        /*000c*/ 	.byte	0x04, 0x11
        /*000e*/ 	.short	(.L_14 - .L_13)
	.align		4
.L_13:
        /*0010*/ 	.word	index@(_ZN7cutlass13device_kernelINS_4gemm6kernel13GemmUniversalIN4cute5tupleIJiiiiEEENS1_10collective13CollectiveMmaINS1_37MainloopSm90TmaGmmaWarpSpecializedFP8ILi7ENS5_IJNS4_1CILi1EEESB_SB_EEENS1_32KernelTmaWarpSpecializedPingpongEEENS5_IJNSA_ILi64EEENSA_ILi128EEESF_EEENS_12float_e4m3_tENS5_IJlSB_lEEESI_SJ_NS4_8TiledMMAINS4_8MMA_AtomIJNS4_4SM904GMMA31MMA_64x128x32_F32E4M3E4M3_SS_TNILNSN_7ScaleInE1ELSP_1EEEEEENS4_6LayoutISC_NS5_IJNSA_ILi0EEEST_ST_EEEEENS5_IJNS4_10UnderscoreESW_SW_EEEEENS4_13SM90_TMA_LOADENS4_14ComposedLayoutINS4_7SwizzleILi2ELi4ELi3EEENS4_18smem_ptr_flag_bitsILi8EEENSS_INS5_IJNSA_ILi8EEESF_EEENS5_IJSF_SB_EEEEEEEvNS4_8identityESZ_S19_vS1A_EENS_8epilogue10collective6detail29Sm90TmaWarpSpecializedAdapterINS1D_15DefaultEpilogueISI_SJ_SJ_NS1C_6thread17LinearCombinationISI_Li1EffLNS1H_9ScaleType4KindE0ELNS_15FloatRoundStyleE2ESI_EENS1_15EpilogueDefaultEEEEEvvEEEEvNT_6ParamsE)
        /*0014*/ 	.word	0x00000000


	//----- nvinfo : EIATTR_MIN_STACK_SIZE
	.align		4
.L_14:
        /*0018*/ 	.byte	0x04, 0x12
        /*001a*/ 	.short	(.L_16 - .L_15)
	.align		4
.L_15:
        /*001c*/ 	.word	index@(_ZN7cutlass13device_kernelINS_4gemm6kernel13GemmUniversalIN4cute5tupleIJiiiiEEENS1_10collective13CollectiveMmaINS1_37MainloopSm90TmaGmmaWarpSpecializedFP8ILi7ENS5_IJNS4_1CILi1EEESB_SB_EEENS1_32KernelTmaWarpSpecializedPingpongEEENS5_IJNSA_ILi64EEENSA_ILi128EEESF_EEENS_12float_e4m3_tENS5_IJlSB_lEEESI_SJ_NS4_8TiledMMAINS4_8MMA_AtomIJNS4_4SM904GMMA31MMA_64x128x32_F32E4M3E4M3_SS_TNILNSN_7ScaleInE1ELSP_1EEEEEENS4_6LayoutISC_NS5_IJNSA_ILi0EEEST_ST_EEEEENS5_IJNS4_10UnderscoreESW_SW_EEEEENS4_13SM90_TMA_LOADENS4_14ComposedLayoutINS4_7SwizzleILi2ELi4ELi3EEENS4_18smem_ptr_flag_bitsILi8EEENSS_INS5_IJNSA_ILi8EEESF_EEENS5_IJSF_SB_EEEEEEEvNS4_8identityESZ_S19_vS1A_EENS_8epilogue10collective6detail29Sm90TmaWarpSpecializedAdapterINS1D_15DefaultEpilogueISI_SJ_SJ_NS1C_6thread17LinearCombinationISI_Li1EffLNS1H_9ScaleType4KindE0ELNS_15FloatRoundStyleE2ESI_EENS1_15EpilogueDefaultEEEEEvvEEEEvNT_6ParamsE)
        /*0020*/ 	.word	0x00000000
.L_16:


//--------------------- .nv.compat                --------------------------
	.section	.nv.compat,"",@"SHT_CUDA_COMPAT_INFO"
	.align	4
        /*0000*/ 	.byte	0x02, 0x09, 0x01, 0x00, 0x02, 0x02, 0x04, 0x00, 0x02, 0x05, 0x05, 0x00, 0x03, 0x07, 0x01, 0x01
        /*0010*/ 	.byte	0x02, 0x03, 0x01, 0x00, 0x02, 0x06, 0x01, 0x00, 0x04, 0x0b, 0x08, 0x00, 0x00, 0x00, 0x00, 0x00
        /*0020*/ 	.byte	0x00, 0x00, 0x00, 0x00


//--------------------- .nv.info._ZN7cutlass13device_kernelINS_4gemm6kernel13GemmUniversalIN4cute5tupleIJiiiiEEENS1_10collective13CollectiveMmaINS1_37MainloopSm90TmaGmmaWarpSpecializedFP8ILi7ENS5_IJNS4_1CILi1EEESB_SB_EEENS1_32KernelTmaWarpSpecializedPingpongEEENS5_IJNSA_ILi64EEENSA_ILi128EEESF_EEENS_12float_e4m3_tENS5_IJlSB_lEEESI_SJ_NS4_8TiledMMAINS4_8MMA_AtomIJNS4_4SM904GMMA31MMA_64x128x32_F32E4M3E4M3_SS_TNILNSN_7ScaleInE1ELSP_1EEEEEENS4_6LayoutISC_NS5_IJNSA_ILi0EEEST_ST_EEEEENS5_IJNS4_10UnderscoreESW_SW_EEEEENS4_13SM90_TMA_LOADENS4_14ComposedLayoutINS4_7SwizzleILi2ELi4ELi3EEENS4_18smem_ptr_flag_bitsILi8EEENSS_INS5_IJNSA_ILi8EEESF_EEENS5_IJSF_SB_EEEEEEEvNS4_8identityESZ_S19_vS1A_EENS_8epilogue10collective6detail29Sm90TmaWarpSpecializedAdapterINS1D_15DefaultEpilogueISI_SJ_SJ_NS1C_6thread17LinearCombinationISI_Li1EffLNS1H_9ScaleType4KindE0ELNS_15FloatRoundStyleE2ESI_EENS1_15EpilogueDefaultEEEEEvvEEEEvNT_6ParamsE --------------------------
	.section	.nv.info._ZN7cutlass13device_kernelINS_4gemm6kernel13GemmUniversalIN4cute5tupleIJiiiiEEENS1_10collective13CollectiveMmaINS1_37MainloopSm90TmaGmmaWarpSpecializedFP8ILi7ENS5_IJNS4_1CILi1EEESB_SB_EEENS1_32KernelTmaWarpSpecializedPingpongEEENS5_IJNSA_ILi64EEENSA_ILi128EEESF_EEENS_12float_e4m3_tENS5_IJlSB_lEEESI_SJ_NS4_8TiledMMAINS4_8MMA_AtomIJNS4_4SM904GMMA31MMA_64x128x32_F32E4M3E4M3_SS_TNILNSN_7ScaleInE1ELSP_1EEEEEENS4_6LayoutISC_NS5_IJNSA_ILi0EEEST_ST_EEEEENS5_IJNS4_10UnderscoreESW_SW_EEEEENS4_13SM90_TMA_LOADENS4_14ComposedLayoutINS4_7SwizzleILi2ELi4ELi3EEENS4_18smem_ptr_flag_bitsILi8EEENSS_INS5_IJNSA_ILi8EEESF_EEENS5_IJSF_SB_EEEEEEEvNS4_8identityESZ_S19_vS1A_EENS_8epilogue10collective6detail29Sm90TmaWarpSpecializedAdapterINS1D_15DefaultEpilogueISI_SJ_SJ_NS1C_6thread17LinearCombinationISI_Li1EffLNS1H_9ScaleType4KindE0ELNS_15FloatRoundStyleE2ESI_EENS1_15EpilogueDefaultEEEEEvvEEEEvNT_6ParamsE,"",@"SHT_CUDA_INFO"
	.sectionflags	@""
	.align	4


	//----- nvinfo : EIATTR_CUDA_API_VERSION
	.align		4
        /*0000*/ 	.byte	0x04, 0x37
        /*0002*/ 	.short	(.L_18 - .L_17)
.L_17:
        /*0004*/ 	.word	0x00000082


	//----- nvinfo : EIATTR_KPARAM_INFO
	.align		4
.L_18:
        /*0008*/ 	.byte	0x04, 0x17
        /*000a*/ 	.short	(.L_20 - .L_19)
.L_19:
        /*000c*/ 	.word	0x00000000
        /*0010*/ 	.short	0x0000
        /*0012*/ 	.short	0x0070
        /*0014*/ 	.byte	0x00, 0xf0, 0x01, 0x10


	//----- nvinfo : EIATTR_SPARSE_MMA_MASK
	.align		4
.L_20:
        /*0018*/ 	.byte	0x03, 0x50
        /*001a*/ 	.short	0x0000


	//----- nvinfo : EIATTR_MAXREG_COUNT
	.align		4
        /*001c*/ 	.byte	0x03, 0x1b
        /*001e*/ 	.short	0x00a8


	//----- nvinfo : EIATTR_NUM_BARRIERS
	.align		4
        /*0020*/ 	.byte	0x02, 0x4c
        /*0022*/ 	.byte	0x01
	.zero		1


	//----- nvinfo : EIATTR_MERCURY_ISA_VERSION
	.align		4
        /*0024*/ 	.byte	0x03, 0x5f
        /*0026*/ 	.short	0x0101


	//----- nvinfo : EIATTR_INT_WARP_WIDE_INSTR_OFFSETS
	.align		4
        /*0028*/ 	.byte	0x04, 0x31
        /*002a*/ 	.short	(.L_22 - .L_21)


	//   ....[0]....
.L_21:
        /*002c*/ 	.word	0x00000480


	//   ....[1]....
        /*0030*/ 	.word	0x000004a0


	//   ....[2]....
        /*0034*/ 	.word	0x00000520


	//   ....[3]....
        /*0038*/ 	.word	0x00000530


	//   ....[4]....
        /*003c*/ 	.word	0x00000540


	//   ....[5]....
        /*0040*/ 	.word	0x00000560


	//   ....[6]....
        /*0044*/ 	.word	0x000005b0


	//   ....[7]....
        /*0048*/ 	.word	0x000005d0


	//----- nvinfo : EIATTR_COOP_GROUP_MASK_REGIDS
	.align		4
.L_22:
        /*004c*/ 	.byte	0x04, 0x29
        /*004e*/ 	.short	(.L_24 - .L_23)


	//   ....[0]....
.L_23:
        /*0050*/ 	.word	0xffffffff


	//   ....[1]....
        /*0054*/ 	.word	0xffffffff


	//   ....[2]....
        /*0058*/ 	.word	0xffffffff


	//   ....[3]....
        /*005c*/ 	.word	0xffffffff


	//   ....[4]....
        /*0060*/ 	.word	0xffffffff


	//   ....[5]....
        /*0064*/ 	.word	0xffffffff


	//----- nvinfo : EIATTR_COOP_GROUP_INSTR_OFFSETS
	.align		4
.L_24:
        /*0068*/ 	.byte	0x04, 0x28
        /*006a*/ 	.short	(.L_26 - .L_25)


	//   ....[0]....
.L_25:
        /*006c*/ 	.word	0x00000060


	//   ....[1]....
        /*0070*/ 	.word	0x00000070


	//   ....[2]....
        /*0074*/ 	.word	0x00000130


	//   ....[3]....
        /*0078*/ 	.word	0x00000320


	//   ....[4]....
        /*007c*/ 	.word	0x00000360


	//   ....[5]....
        /*0080*/ 	.word	0x000003a0


	//----- nvinfo : EIATTR_REG_RECONFIG
	.align		4
.L_26:
        /*0084*/ 	.byte	0x01, 0x54
	.zero		2


	//----- nvinfo : EIATTR_MBARRIER_INSTR_OFFSETS
	.align		4
        /*0088*/ 	.byte	0x04, 0x39
        /*008a*/ 	.short	(.L_28 - .L_27)


	//   ....[0]....
.L_27:
        /*008c*/ 	.word	0x00000230
        /*0090*/ 	.word	0x000000ff
        /*0094*/ 	.word	0x00000000
        /*0098*/ 	.short	0x0100
        /*009a*/ 	.byte	0x08
	.zero		1


	//   ....[1]....
        /*009c*/ 	.word	0x00000240
        /*00a0*/ 	.word	0x000000ff
        /*00a4*/ 	.word	0x00000038
        /*00a8*/ 	.short	0x0100
        /*00aa*/ 	.byte	0x08
	.zero		1


	//   ....[2]....
        /*00ac*/ 	.word	0x00000250
        /*00b0*/ 	.word	0x000000ff
        /*00b4*/ 	.word	0x00000008
        /*00b8*/ 	.short	0x0100
        /*00ba*/ 	.byte	0x08
	.zero		1


	//   ....[3]....
        /*00bc*/ 	.word	0x00000260
        /*00c0*/ 	.word	0x000000ff
        /*00c4*/ 	.word	0x00000040
        /*00c8*/ 	.short	0x0100
        /*00ca*/ 	.byte	0x08
	.zero		1


	//   ....[4]....
        /*00cc*/ 	.word	0x00000270
        /*00d0*/ 	.word	0x000000ff
        /*00d4*/ 	.word	0x00000010
        /*00d8*/ 	.short	0x0100
        /*00da*/ 	.byte	0x08
	.zero		1


	//   ....[5]....
        /*00dc*/ 	.word	0x00000280
        /*00e0*/ 	.word	0x000000ff
        /*00e4*/ 	.word	0x00000048
        /*00e8*/ 	.short	0x0100
        /*00ea*/ 	.byte	0x08
	.zero		1


	//   ....[6]....
        /*00ec*/ 	.word	0x00000290
        /*00f0*/ 	.word	0x000000ff
        /*00f4*/ 	.word	0x00000018
        /*00f8*/ 	.short	0x0100
        /*00fa*/ 	.byte	0x08
	.zero		1


	//   ....[7]....
        /*00fc*/ 	.word	0x000002a0
        /*0100*/ 	.word	0x000000ff
        /*0104*/ 	.word	0x00000050
        /*0108*/ 	.short	0x0100
        /*010a*/ 	.byte	0x08
	.zero		1


	//   ....[8]....
        /*010c*/ 	.word	0x000002b0
        /*0110*/ 	.word	0x000000ff
        /*0114*/ 	.word	0x00000020
        /*0118*/ 	.short	0x0100
        /*011a*/ 	.byte	0x08
	.zero		1


	//   ....[9]....
        /*011c*/ 	.word	0x000002c0
        /*0120*/ 	.word	0x000000ff
        /*0124*/ 	.word	0x00000058
        /*0128*/ 	.short	0x0100
        /*012a*/ 	.byte	0x08
	.zero		1


	//   ....[10]....
        /*012c*/ 	.word	0x000002d0
        /*0130*/ 	.word	0x000000ff
        /*0134*/ 	.word	0x00000028
        /*0138*/ 	.short	0x0100
        /*013a*/ 	.byte	0x08
	.zero		1


	//   ....[11]....
        /*013c*/ 	.word	0x000002e0
        /*0140*/ 	.word	0x000000ff
        /*0144*/ 	.word	0x00000060
        /*0148*/ 	.short	0x0100
        /*014a*/ 	.byte	0x08
	.zero		1


	//   ....[12]....
        /*014c*/ 	.word	0x000002f0
        /*0150*/ 	.word	0x000000ff
        /*0154*/ 	.word	0x00000030
        /*0158*/ 	.short	0x0100
        /*015a*/ 	.byte	0x08
	.zero		1


	//   ....[13]....
        /*015c*/ 	.word	0x00000300
        /*0160*/ 	.word	0x000000ff
        /*0164*/ 	.word	0x00000068
        /*0168*/ 	.short	0x0100
        /*016a*/ 	.byte	0x08
	.zero		1


	//   ....[14]....
        /*016c*/ 	.word	0x00000610
        /*0170*/ 	.word	0x000000ff
        /*0174*/ 	.word	0x000000a0
        /*0178*/ 	.short	0x0100
        /*017a*/ 	.byte	0x08
	.zero		1


	//   ....[15]....
        /*017c*/ 	.word	0x00000680
        /*0180*/ 	.word	0x000000ff
        /*0184*/ 	.word	0x000000a8
        /*0188*/ 	.short	0x0100
        /*018a*/ 	.byte	0x08
	.zero		1


	//   ....[16]....
        /*018c*/ 	.word	0x000006a0
        /*0190*/ 	.word	0x000000ff
        /*0194*/ 	.word	0x00000080
        /*0198*/ 	.short	0x0100
        /*019a*/ 	.byte	0x09
	.zero		1


	//   ....[17]....
        /*019c*/ 	.word	0x000006b0
        /*01a0*/ 	.word	0x000000ff
        /*01a4*/ 	.word	0x00000088
        /*01a8*/ 	.short	0x0100
        /*01aa*/ 	.byte	0x09
	.zero		1


	//   ....[18]....
        /*01ac*/ 	.word	0x000006c0
        /*01b0*/ 	.word	0x000000ff
        /*01b4*/ 	.word	0x00000090
        /*01b8*/ 	.short	0x0100
        /*01ba*/ 	.byte	0x09
	.zero		1


	//   ....[19]....
        /*01bc*/ 	.word	0x000006d0
        /*01c0*/ 	.word	0x000000ff
        /*01c4*/ 	.word	0x00000098
        /*01c8*/ 	.short	0x0100
        /*01ca*/ 	.byte	0x09
	.zero		1


	//   ....[20]....
        /*01cc*/ 	.word	0x000014a0
        /*01d0*/ 	.word	0x000000ff
        /*01d4*/ 	.word	0xfffffff8
        /*01d8*/ 	.short	0x010a
        /*01da*/ 	.byte	0x0f
	.zero		1


	//   ....[21]....
        /*01dc*/ 	.word	0x00001980
        /*01e0*/ 	.word	0x000000ff
        /*01e4*/ 	.word	0x00000000
        /*01e8*/ 	.short	0x010a
        /*01ea*/ 	.byte	0x06
	.zero		1


	//   ....[22]....
        /*01ec*/ 	.word	0x000019c0
        /*01f0*/ 	.word	0x000000ff
        /*01f4*/ 	.word	0x00000000
        /*01f8*/ 	.short	0x010a
        /*01fa*/ 	.byte	0x06
	.zero		1


	//   ....[23]....
        /*01fc*/ 	.word	0x000022c0
        /*0200*/ 	.word	0x000000ff
        /*0204*/ 	.word	0x00000000
        /*0208*/ 	.short	0x010a
        /*020a*/ 	.byte	0x09
	.zero		1


	//   ....[24]....
        /*020c*/ 	.word	0x00002300
        /*0210*/ 	.word	0x000000ff
        /*0214*/ 	.word	0x00000000
        /*0218*/ 	.short	0x010a
        /*021a*/ 	.byte	0x09
	.zero		1


	//   ....[25]....
        /*021c*/ 	.word	0x00002960
        /*0220*/ 	.word	0x000000ff
        /*0224*/ 	.word	0x00000000
        /*0228*/ 	.short	0x0101
        /*022a*/ 	.byte	0x08
	.zero		1


	//   ....[26]....
        /*022c*/ 	.word	0x00002ed0
        /*0230*/ 	.word	0x00000011
        /*0234*/ 	.word	0x00000000
        /*0238*/ 	.short	0x0101
        /*023a*/ 	.byte	0x16
	.zero		1


	//   ....[27]....
        /*023c*/ 	.word	0x00002fd0
        /*0240*/ 	.word	0x000000ff
        /*0244*/ 	.word	0x00000000
        /*0248*/ 	.short	0x0101
        /*024a*/ 	.byte	0x06
	.zero		1


	//   ....[28]....
        /*024c*/ 	.word	0x00003080
        /*0250*/ 	.word	0x000000ff
        /*0254*/ 	.word	0x00000008
        /*0258*/ 	.short	0x010a
        /*025a*/ 	.byte	0x0f
	.zero		1


	//   ....[29]....
        /*025c*/ 	.word	0x00007940
        /*0260*/ 	.word	0x00000004
        /*0264*/ 	.word	0x00000000
        /*0268*/ 	.short	0x0101
        /*026a*/ 	.byte	0x16
	.zero		1


	//   ....[30]....
        /*026c*/ 	.word	0x00008220
        /*0270*/ 	.word	0x00000013
        /*0274*/ 	.word	0x00000038
        /*0278*/ 	.short	0x010a
        /*027a*/ 	.byte	0x3f
	.zero		1


	//   ....[31]....
        /*027c*/ 	.word	0x00008600
        /*0280*/ 	.word	0x0000000a
        /*0284*/ 	.word	0x000000a8
        /*0288*/ 	.short	0x0101
        /*028a*/ 	.byte	0x3f
	.zero		1


	//   ....[32]....
        /*028c*/ 	.word	0x00008d10
        /*0290*/ 	.word	0x00000005
        /*0294*/ 	.word	0x00000000
        /*0298*/ 	.short	0x010a
        /*029a*/ 	.byte	0x3f
	.zero		1


	//   ....[33]....
        /*029c*/ 	.word	0x00008d90
        /*02a0*/ 	.word	0x00000007
        /*02a4*/ 	.word	0x00000000
        /*02a8*/ 	.short	0x010a
        /*02aa*/ 	.byte	0x3f
	.zero		1


	//   ....[34]....
        /*02ac*/ 	.word	0x00008e20
        /*02b0*/ 	.word	0x00000006
        /*02b4*/ 	.word	0x00000000
        /*02b8*/ 	.short	0x010a
        /*02ba*/ 	.byte	0x3f
	.zero		1


	//   ....[35]....
        /*02bc*/ 	.word	0x00008eb0
        /*02c0*/ 	.word	0x00000009
        /*02c4*/ 	.word	0x00000000
        /*02c8*/ 	.short	0x010a
        /*02ca*/ 	.byte	0x3f
	.zero		1


	//   ....[36]....
        /*02cc*/ 	.word	0x00008f40
        /*02d0*/ 	.word	0x00000008
        /*02d4*/ 	.word	0x00000000
        /*02d8*/ 	.short	0x010a
        /*02da*/ 	.byte	0x3f
	.zero		1


	//   ....[37]....
        /*02dc*/ 	.word	0x00008fd0
        /*02e0*/ 	.word	0x0000000b
        /*02e4*/ 	.word	0x00000000
        /*02e8*/ 	.short	0x010a
        /*02ea*/ 	.byte	0x3f
	.zero		1


	//   ....[38]....
        /*02ec*/ 	.word	0x00009060
        /*02f0*/ 	.word	0x00000003
        /*02f4*/ 	.word	0x00000000
        /*02f8*/ 	.short	0x010a
        /*02fa*/ 	.byte	0x3f
	.zero		1


	//   ....[39]....
        /*02fc*/ 	.word	0x000090d0
        /*0300*/ 	.word	0x00000011
        /*0304*/ 	.word	0xfffffff8
        /*0308*/ 	.short	0x010a
        /*030a*/ 	.byte	0x3f
	.zero		1


	//   ....[40]....
        /*030c*/ 	.word	0x00009130
        /*0310*/ 	.word	0x00000011
        /*0314*/ 	.word	0x00000000
        /*0318*/ 	.short	0x010a
        /*031a*/ 	.byte	0x3f
	.zero		1


	//   ....[41]....
        /*031c*/ 	.word	0x00009190
        /*0320*/ 	.word	0x00000012
        /*0324*/ 	.word	0x00000000
        /*0328*/ 	.short	0x010a
        /*032a*/ 	.byte	0x3f
	.zero		1


	//   ....[42]....
        /*032c*/ 	.word	0x000091f0
        /*0330*/ 	.word	0x00000011
        /*0334*/ 	.word	0x00000008
        /*0338*/ 	.short	0x010a
        /*033a*/ 	.byte	0x3f
	.zero		1


	//   ....[43]....
        /*033c*/ 	.word	0x000092c0
        /*0340*/ 	.word	0x00000013
        /*0344*/ 	.word	0x00000038
        /*0348*/ 	.short	0x010a
        /*034a*/ 	.byte	0x3f
	.zero		1


	//   ....[44]....
        /*034c*/ 	.word	0x000093a0
        /*0350*/ 	.word	0x00000005
        /*0354*/ 	.word	0x00000000
        /*0358*/ 	.short	0x010a
        /*035a*/ 	.byte	0x3f
	.zero		1


	//   ....[45]....
        /*035c*/ 	.word	0x000093f0
        /*0360*/ 	.word	0x00000007
        /*0364*/ 	.word	0x00000000
        /*0368*/ 	.short	0x010a
        /*036a*/ 	.byte	0x3f
	.zero		1


	//   ....[46]....
        /*036c*/ 	.word	0x00009440
        /*0370*/ 	.word	0x00000006
        /*0374*/ 	.word	0x00000000
        /*0378*/ 	.short	0x010a
        /*037a*/ 	.byte	0x3f
	.zero		1


	//   ....[47]....
        /*037c*/ 	.word	0x00009490
        /*0380*/ 	.word	0x00000009
        /*0384*/ 	.word	0x00000000
        /*0388*/ 	.short	0x010a
        /*038a*/ 	.byte	0x3f
	.zero		1


	//   ....[48]....
        /*038c*/ 	.word	0x000094e0
        /*0390*/ 	.word	0x00000008
        /*0394*/ 	.word	0x00000000
        /*0398*/ 	.short	0x010a
        /*039a*/ 	.byte	0x3f
	.zero		1


	//   ....[49]....
        /*039c*/ 	.word	0x00009530
        /*03a0*/ 	.word	0x0000000b
        /*03a4*/ 	.word	0x00000000
        /*03a8*/ 	.short	0x010a
        /*03aa*/ 	.byte	0x3f
	.zero		1


	//----- nvinfo : EIATTR_NUM_MBARRIERS
	.align		4
.L_28:
        /*03ac*/ 	.byte	0x03, 0x38
        /*03ae*/ 	.short	0x0014


	//----- nvinfo : EIATTR_EXIT_INSTR_OFFSETS
	.align		4
        /*03b0*/ 	.byte	0x04, 0x1c
        /*03b2*/ 	.short	(.L_30 - .L_29)


	//   ....[0]....
.L_29:
        /*03b4*/ 	.word	0x000011d0


	//   ....[1]....
        /*03b8*/ 	.word	0x00001230


	//   ....[2]....
        /*03bc*/ 	.word	0x00007f50


	//   ....[3]....
        /*03c0*/ 	.word	0x00007f80


	//   ....[4]....
        /*03c4*/ 	.word	0x000090b0


	//----- nvinfo : EIATTR_MAX_THREADS
	.align		4
.L_30:
        /*03c8*/ 	.byte	0x04, 0x05
        /*03ca*/ 	.short	(.L_32 - .L_31)
.L_31:
        /*03cc*/ 	.word	0x00000180
        /*03d0*/ 	.word	0x00000001
        /*03d4*/ 	.word	0x00000001


	//----- nvinfo : EIATTR_CRS_STACK_SIZE
	.align		4
.L_32:
        /*03d8*/ 	.byte	0x04, 0x1e
        /*03da*/ 	.short	(.L_34 - .L_33)
.L_33:
        /*03dc*/ 	.word	0x00000000


	//----- nvinfo : EIATTR_CBANK_PARAM_SIZE
	.align		4
.L_34:
        /*03e0*/ 	.byte	0x03, 0x19
        /*03e2*/ 	.short	0x0470


	//----- nvinfo : EIATTR_PARAM_CBANK
	.align		4
        /*03e4*/ 	.byte	0x04, 0x0a
        /*03e6*/ 	.short	(.L_36 - .L_35)
	.align		4
.L_35:
        /*03e8*/ 	.word	index@(.nv.constant0._ZN7cutlass13device_kernelINS_4gemm6kernel13GemmUniversalIN4cute5tupleIJiiiiEEENS1_10collective13CollectiveMmaINS1_37MainloopSm90TmaGmmaWarpSpecializedFP8ILi7ENS5_IJNS4_1CILi1EEESB_SB_EEENS1_32KernelTmaWarpSpecializedPingpongEEENS5_IJNSA_ILi64EEENSA_ILi128EEESF_EEENS_12float_e4m3_tENS5_IJlSB_lEEESI_SJ_NS4_8TiledMMAINS4_8MMA_AtomIJNS4_4SM904GMMA31MMA_64x128x32_F32E4M3E4M3_SS_TNILNSN_7ScaleInE1ELSP_1EEEEEENS4_6LayoutISC_NS5_IJNSA_ILi0EEEST_ST_EEEEENS5_IJNS4_10UnderscoreESW_SW_EEEEENS4_13SM90_TMA_LOADENS4_14ComposedLayoutINS4_7SwizzleILi2ELi4ELi3EEENS4_18smem_ptr_flag_bitsILi8EEENSS_INS5_IJNSA_ILi8EEESF_EEENS5_IJSF_SB_EEEEEEEvNS4_8identityESZ_S19_vS1A_EENS_8epilogue10collective6detail29Sm90TmaWarpSpecializedAdapterINS1D_15DefaultEpilogueISI_SJ_SJ_NS1C_6thread17LinearCombinationISI_Li1EffLNS1H_9ScaleType4KindE0ELNS_15FloatRoundStyleE2ESI_EENS1_15EpilogueDefaultEEEEEvvEEEEvNT_6ParamsE)
        /*03ec*/ 	.short	0x0210
        /*03ee*/ 	.short	0x0470


	//----- nvinfo : EIATTR_SW_WAR
	.align		4
.L_36:
        /*03f0*/ 	.byte	0x04, 0x36
        /*03f2*/ 	.short	(.L_38 - .L_37)
.L_37:
        /*03f4*/ 	.word	0x00000008
.L_38:


//--------------------- .nv.callgraph             --------------------------
	.section	.nv.callgraph,"",@"SHT_CUDA_CALLGRAPH"
	.align	4
	.sectionentsize	8
	.align		4
        /*0000*/ 	.word	0x00000000
	.align		4
        /*0004*/ 	.word	0xffffffff
	.align		4
        /*0008*/ 	.word	0x00000000
	.align		4
        /*000c*/ 	.word	0xfffffffe
	.align		4
        /*0010*/ 	.word	0x00000000
	.align		4
        /*0014*/ 	.word	0xfffffffd
	.align		4
        /*0018*/ 	.word	0x00000000
	.align		4
        /*001c*/ 	.word	0xfffffffc


//--------------------- .nv.constant4             --------------------------
	.section	.nv.constant4,"a",@progbits
	.align	8
	.align		8
.nv.constant4:
        /*0000*/ 	.dword	_ZN40_INTERNAL_c44ff902_4_k_cu_e85e25de_285974cuda3std3__45__cpo5beginE
	.align		8
        /*0008*/ 	.dword	_ZN40_INTERNAL_c44ff902_4_k_cu_e85e25de_285974cuda3std3__45__cpo3endE
	.align		8
        /*0010*/ 	.dword	_ZN40_INTERNAL_c44ff902_4_k_cu_e85e25de_285974cuda3std3__45__cpo6cbeginE
	.align		8
        /*0018*/ 	.dword	_ZN40_INTERNAL_c44ff902_4_k_cu_e85e25de_285974cuda3std3__45__cpo4cendE
	.align		8
        /*0020*/ 	.dword	_ZN40_INTERNAL_c44ff902_4_k_cu_e85e25de_285974cuda3std3__442_GLOBAL__N__c44ff902_4_k_cu_e85e25de_285976ignoreE
	.align		8
        /*0028*/ 	.dword	_ZN40_INTERNAL_c44ff902_4_k_cu_e85e25de_285974cuda3std3__419piecewise_constructE
	.align		8
        /*0030*/ 	.dword	_ZN40_INTERNAL_c44ff902_4_k_cu_e85e25de_285974cuda3std3__48in_placeE
	.align		8
        /*0038*/ 	.dword	_ZN40_INTERNAL_c44ff902_4_k_cu_e85e25de_285974cuda3std6ranges3__45__cpo4swapE
	.align		8
        /*0040*/ 	.dword	_ZN40_INTERNAL_c44ff902_4_k_cu_e85e25de_285974cuda3std6ranges3__45__cpo9iter_moveE
	.align		8
        /*0048*/ 	.dword	_ZN40_INTERNAL_c44ff902_4_k_cu_e85e25de_285974cute7productE
	.align		8
        /*0050*/ 	.dword	_ZN40_INTERNAL_c44ff902_4_k_cu_e85e25de_285974cute1_E


//--------------------- .text._ZN7cutlass13device_kernelINS_4gemm6kernel13GemmUniversalIN4cute5tupleIJiiiiEEENS1_10collective13CollectiveMmaINS1_37MainloopSm90TmaGmmaWarpSpecializedFP8ILi7ENS5_IJNS4_1CILi1EEESB_SB_EEENS1_32KernelTmaWarpSpecializedPingpongEEENS5_IJNSA_ILi64EEENSA_ILi128EEESF_EEENS_12float_e4m3_tENS5_IJlSB_lEEESI_SJ_NS4_8TiledMMAINS4_8MMA_AtomIJNS4_4SM904GMMA31MMA_64x128x32_F32E4M3E4M3_SS_TNILNSN_7ScaleInE1ELSP_1EEEEEENS4_6LayoutISC_NS5_IJNSA_ILi0EEEST_ST_EEEEENS5_IJNS4_10UnderscoreESW_SW_EEEEENS4_13SM90_TMA_LOADENS4_14ComposedLayoutINS4_7SwizzleILi2ELi4ELi3EEENS4_18smem_ptr_flag_bitsILi8EEENSS_INS5_IJNSA_ILi8EEESF_EEENS5_IJSF_SB_EEEEEEEvNS4_8identityESZ_S19_vS1A_EENS_8epilogue10collective6detail29Sm90TmaWarpSpecializedAdapterINS1D_15DefaultEpilogueISI_SJ_SJ_NS1C_6thread17LinearCombinationISI_Li1EffLNS1H_9ScaleType4KindE0ELNS_15FloatRoundStyleE2ESI_EENS1_15EpilogueDefaultEEEEEvvEEEEvNT_6ParamsE --------------------------
	.section	.text._ZN7cutlass13device_kernelINS_4gemm6kernel13GemmUniversalIN4cute5tupleIJiiiiEEENS1_10collective13CollectiveMmaINS1_37MainloopSm90TmaGmmaWarpSpecializedFP8ILi7ENS5_IJNS4_1CILi1EEESB_SB_EEENS1_32KernelTmaWarpSpecializedPingpongEEENS5_IJNSA_ILi64EEENSA_ILi128EEESF_EEENS_12float_e4m3_tENS5_IJlSB_lEEESI_SJ_NS4_8TiledMMAINS4_8MMA_AtomIJNS4_4SM904GMMA31MMA_64x128x32_F32E4M3E4M3_SS_TNILNSN_7ScaleInE1ELSP_1EEEEEENS4_6LayoutISC_NS5_IJNSA_ILi0EEEST_ST_EEEEENS5_IJNS4_10UnderscoreESW_SW_EEEEENS4_13SM90_TMA_LOADENS4_14ComposedLayoutINS4_7SwizzleILi2ELi4ELi3EEENS4_18smem_ptr_flag_bitsILi8EEENSS_INS5_IJNSA_ILi8EEESF_EEENS5_IJSF_SB_EEEEEEEvNS4_8identityESZ_S19_vS1A_EENS_8epilogue10collective6detail29Sm90TmaWarpSpecializedAdapterINS1D_15DefaultEpilogueISI_SJ_SJ_NS1C_6thread17LinearCombinationISI_Li1EffLNS1H_9ScaleType4KindE0ELNS_15FloatRoundStyleE2ESI_EENS1_15EpilogueDefaultEEEEEvvEEEEvNT_6ParamsE,"ax",@progbits
	.align	128
.text._ZN7cutlass13device_kernelINS_4gemm6kernel13GemmUniversalIN4cute5tupleIJiiiiEEENS1_10collective13CollectiveMmaINS1_37MainloopSm90TmaGmmaWarpSpecializedFP8ILi7ENS5_IJNS4_1CILi1EEESB_SB_EEENS1_32KernelTmaWarpSpecializedPingpongEEENS5_IJNSA_ILi64EEENSA_ILi128EEESF_EEENS_12float_e4m3_tENS5_IJlSB_lEEESI_SJ_NS4_8TiledMMAINS4_8MMA_AtomIJNS4_4SM904GMMA31MMA_64x128x32_F32E4M3E4M3_SS_TNILNSN_7ScaleInE1ELSP_1EEEEEENS4_6LayoutISC_NS5_IJNSA_ILi0EEEST_ST_EEEEENS5_IJNS4_10UnderscoreESW_SW_EEEEENS4_13SM90_TMA_LOADENS4_14ComposedLayoutINS4_7SwizzleILi2ELi4ELi3EEENS4_18smem_ptr_flag_bitsILi8EEENSS_INS5_IJNSA_ILi8EEESF_EEENS5_IJSF_SB_EEEEEEEvNS4_8identityESZ_S19_vS1A_EENS_8epilogue10collective6detail29Sm90TmaWarpSpecializedAdapterINS1D_15DefaultEpilogueISI_SJ_SJ_NS1C_6thread17LinearCombinationISI_Li1EffLNS1H_9ScaleType4KindE0ELNS_15FloatRoundStyleE2ESI_EENS1_15EpilogueDefaultEEEEEvvEEEEvNT_6ParamsE:
        .type           _ZN7cutlass13device_kernelINS_4gemm6kernel13GemmUniversalIN4cute5tupleIJiiiiEEENS1_10collective13CollectiveMmaINS1_37MainloopSm90TmaGmmaWarpSpecializedFP8ILi7ENS5_IJNS4_1CILi1EEESB_SB_EEENS1_32KernelTmaWarpSpecializedPingpongEEENS5_IJNSA_ILi64EEENSA_ILi128EEESF_EEENS_12float_e4m3_tENS5_IJlSB_lEEESI_SJ_NS4_8TiledMMAINS4_8MMA_AtomIJNS4_4SM904GMMA31MMA_64x128x32_F32E4M3E4M3_SS_TNILNSN_7ScaleInE1ELSP_1EEEEEENS4_6LayoutISC_NS5_IJNSA_ILi0EEEST_ST_EEEEENS5_IJNS4_10UnderscoreESW_SW_EEEEENS4_13SM90_TMA_LOADENS4_14ComposedLayoutINS4_7SwizzleILi2ELi4ELi3EEENS4_18smem_ptr_flag_bitsILi8EEENSS_INS5_IJNSA_ILi8EEESF_EEENS5_IJSF_SB_EEEEEEEvNS4_8identityESZ_S19_vS1A_EENS_8epilogue10collective6detail29Sm90TmaWarpSpecializedAdapterINS1D_15DefaultEpilogueISI_SJ_SJ_NS1C_6thread17LinearCombinationISI_Li1EffLNS1H_9ScaleType4KindE0ELNS_15FloatRoundStyleE2ESI_EENS1_15EpilogueDefaultEEEEEvvEEEEvNT_6ParamsE,@function
        .size           _ZN7cutlass13device_kernelINS_4gemm6kernel13GemmUniversalIN4cute5tupleIJiiiiEEENS1_10collective13CollectiveMmaINS1_37MainloopSm90TmaGmmaWarpSpecializedFP8ILi7ENS5_IJNS4_1CILi1EEESB_SB_EEENS1_32KernelTmaWarpSpecializedPingpongEEENS5_IJNSA_ILi64EEENSA_ILi128EEESF_EEENS_12float_e4m3_tENS5_IJlSB_lEEESI_SJ_NS4_8TiledMMAINS4_8MMA_AtomIJNS4_4SM904GMMA31MMA_64x128x32_F32E4M3E4M3_SS_TNILNSN_7ScaleInE1ELSP_1EEEEEENS4_6LayoutISC_NS5_IJNSA_ILi0EEEST_ST_EEEEENS5_IJNS4_10UnderscoreESW_SW_EEEEENS4_13SM90_TMA_LOADENS4_14ComposedLayoutINS4_7SwizzleILi2ELi4ELi3EEENS4_18smem_ptr_flag_bitsILi8EEENSS_INS5_IJNSA_ILi8EEESF_EEENS5_IJSF_SB_EEEEEEEvNS4_8identityESZ_S19_vS1A_EENS_8epilogue10collective6detail29Sm90TmaWarpSpecializedAdapterINS1D_15DefaultEpilogueISI_SJ_SJ_NS1C_6thread17LinearCombinationISI_Li1EffLNS1H_9ScaleType4KindE0ELNS_15FloatRoundStyleE2ESI_EENS1_15EpilogueDefaultEEEEEvvEEEEvNT_6ParamsE,(.L_x_210 - _ZN7cutlass13device_kernelINS_4gemm6kernel13GemmUniversalIN4cute5tupleIJiiiiEEENS1_10collective13CollectiveMmaINS1_37MainloopSm90TmaGmmaWarpSpecializedFP8ILi7ENS5_IJNS4_1CILi1EEESB_SB_EEENS1_32KernelTmaWarpSpecializedPingpongEEENS5_IJNSA_ILi64EEENSA_ILi128EEESF_EEENS_12float_e4m3_tENS5_IJlSB_lEEESI_SJ_NS4_8TiledMMAINS4_8MMA_AtomIJNS4_4SM904GMMA31MMA_64x128x32_F32E4M3E4M3_SS_TNILNSN_7ScaleInE1ELSP_1EEEEEENS4_6LayoutISC_NS5_IJNSA_ILi0EEEST_ST_EEEEENS5_IJNS4_10UnderscoreESW_SW_EEEEENS4_13SM90_TMA_LOADENS4_14ComposedLayoutINS4_7SwizzleILi2ELi4ELi3EEENS4_18smem_ptr_flag_bitsILi8EEENSS_INS5_IJNSA_ILi8EEESF_EEENS5_IJSF_SB_EEEEEEEvNS4_8identityESZ_S19_vS1A_EENS_8epilogue10collective6detail29Sm90TmaWarpSpecializedAdapterINS1D_15DefaultEpilogueISI_SJ_SJ_NS1C_6thread17LinearCombinationISI_Li1EffLNS1H_9ScaleType4KindE0ELNS_15FloatRoundStyleE2ESI_EENS1_15EpilogueDefaultEEEEEvvEEEEvNT_6ParamsE)
        .other          _ZN7cutlass13device_kernelINS_4gemm6kernel13GemmUniversalIN4cute5tupleIJiiiiEEENS1_10collective13CollectiveMmaINS1_37MainloopSm90TmaGmmaWarpSpecializedFP8ILi7ENS5_IJNS4_1CILi1EEESB_SB_EEENS1_32KernelTmaWarpSpecializedPingpongEEENS5_IJNSA_ILi64EEENSA_ILi128EEESF_EEENS_12float_e4m3_tENS5_IJlSB_lEEESI_SJ_NS4_8TiledMMAINS4_8MMA_AtomIJNS4_4SM904GMMA31MMA_64x128x32_F32E4M3E4M3_SS_TNILNSN_7ScaleInE1ELSP_1EEEEEENS4_6LayoutISC_NS5_IJNSA_ILi0EEEST_ST_EEEEENS5_IJNS4_10UnderscoreESW_SW_EEEEENS4_13SM90_TMA_LOADENS4_14ComposedLayoutINS4_7SwizzleILi2ELi4ELi3EEENS4_18smem_ptr_flag_bitsILi8EEENSS_INS5_IJNSA_ILi8EEESF_EEENS5_IJSF_SB_EEEEEEEvNS4_8identityESZ_S19_vS1A_EENS_8epilogue10collective6detail29Sm90TmaWarpSpecializedAdapterINS1D_15DefaultEpilogueISI_SJ_SJ_NS1C_6thread17LinearCombinationISI_Li1EffLNS1H_9ScaleType4KindE0ELNS_15FloatRoundStyleE2ESI_EENS1_15EpilogueDefaultEEEEEvvEEEEvNT_6ParamsE,@"STO_CUDA_ENTRY STV_DEFAULT"
_ZN7cutlass13device_kernelINS_4gemm6kernel13GemmUniversalIN4cute5tupleIJiiiiEEENS1_10collective13CollectiveMmaINS1_37MainloopSm90TmaGmmaWarpSpecializedFP8ILi7ENS5_IJNS4_1CILi1EEESB_SB_EEENS1_32KernelTmaWarpSpecializedPingpongEEENS5_IJNSA_ILi64EEENSA_ILi128EEESF_EEENS_12float_e4m3_tENS5_IJlSB_lEEESI_SJ_NS4_8TiledMMAINS4_8MMA_AtomIJNS4_4SM904GMMA31MMA_64x128x32_F32E4M3E4M3_SS_TNILNSN_7ScaleInE1ELSP_1EEEEEENS4_6LayoutISC_NS5_IJNSA_ILi0EEEST_ST_EEEEENS5_IJNS4_10UnderscoreESW_SW_EEEEENS4_13SM90_TMA_LOADENS4_14ComposedLayoutINS4_7SwizzleILi2ELi4ELi3EEENS4_18smem_ptr_flag_bitsILi8EEENSS_INS5_IJNSA_ILi8EEESF_EEENS5_IJSF_SB_EEEEEEEvNS4_8identityESZ_S19_vS1A_EENS_8epilogue10collective6detail29Sm90TmaWarpSpecializedAdapterINS1D_15DefaultEpilogueISI_SJ_SJ_NS1C_6thread17LinearCombinationISI_Li1EffLNS1H_9ScaleType4KindE0ELNS_15FloatRoundStyleE2ESI_EENS1_15EpilogueDefaultEEEEEvvEEEEvNT_6ParamsE:
[----:B------:R-:W-:Y:S01]  /*0000*/  LDC R1, c[0x0][0x28] ;  /* 0x00000a00ff017b82 */ /* 0x000fe20000000800 */
[----:B------:R-:W0:Y:S01]  /*0010*/  S2R R13, SR_TID.X ;  /* 0x00000000000d7919 */ /* 0x000e220000002100 */
[----:B------:R-:W-:Y:S01]  /*0020*/  ELECT P0, URZ, PT ;  /* 0x00000000003f782f */ /* 0x000fe20003800000 */
[----:B------:R-:W-:Y:S01]  /*0030*/  BSSY B0, `(.L_x_0) ;  /* 0x000000f000007945 */ /* 0x000fe20003800000 */
[--C-:B0-----:R-:W-:Y:S02]  /*0040*/  SHF.R.U32.HI R0, RZ, 0x5, R13.reuse ;  /* 0x00000005ff007819 */ /* 0x101fe4000001160d */
[----:B------:R-:W-:-:S03]  /*0050*/  SHF.R.U32.HI R4, RZ, 0x7, R13 ;  /* 0x00000007ff047819 */ /* 0x000fc6000001160d */
[----:B------:R-:W0:Y:S04]  /*0060*/  SHFL.IDX PT, R2, R0, RZ, 0x1f ;  /* 0x00001fff00027589 */ /* 0x000e2800000e0000 */
[----:B------:R1:W2:Y:S01]  /*0070*/  SHFL.IDX PT, R5, R4, RZ, 0x1f ;  /* 0x00001fff04057589 */ /* 0x0002a200000e0000 */
[----:B0-----:R-:W-:-:S13]  /*0080*/  ISETP.NE.OR P0, PT, R2, RZ, !P0 ;  /* 0x000000ff0200720c */ /* 0x001fda0004705670 */
[----:B-12---:R-:W-:Y:S05]  /*0090*/  @P0 BRA `(.L_x_1) ;  /* 0x0000000000200947 */ /* 0x006fea0003800000 */
[----:B------:R-:W-:Y:S02]  /*00a0*/  ULDC.64 UR4, c[0x0][0x198] ;  /* 0x0000660000047ab9 */ /* 0x000fe40000000a00 */
[----:B------:R-:W-:Y:S02]  /*00b0*/  UIADD3 UR6, UP0, UR4, 0xf0, URZ ;  /* 0x000000f004067890 */ /* 0x000fe4000ff1e03f */
[----:B------:R-:W-:Y:S02]  /*00c0*/  UIADD3 UR4, UP1, UR4, 0x1f0, URZ ;  /* 0x000001f004047890 */ /* 0x000fe4000ff3e03f */
[----:B------:R-:W-:Y:S02]  /*00d0*/  UIADD3.X UR7, URZ, UR5, URZ, UP0, !UPT ;  /* 0x000000053f077290 */ /* 0x000fe400087fe43f */
[----:B------:R-:W-:-:S07]  /*00e0*/  UIADD3.X UR5, URZ, UR5, URZ, UP1, !UPT ;  /* 0x000000053f057290 */ /* 0x000fce0008ffe43f */
[----:B------:R0:W-:Y:S02]  /*00f0*/  UTMACCTL.PF [UR6] ;  /* 0x00000000060079b9 */ /* 0x0001e40008040000 */
[----:B------:R0:W-:Y:S02]  /*0100*/  UTMACCTL.PF [UR4] ;  /* 0x00000000040079b9 */ /* 0x0001e40008040000 */
[----:B0-----:R-:W-:Y:S01]  /*0110*/  NOP ;  /* 0x0000000000007918 */ /* 0x001fe20000000000 */
.L_x_1:
[----:B------:R-:W-:Y:S05]  /*0120*/  BSYNC B0 ;  /* 0x0000000000007941 */ /* 0x000fea0003800000 */
.L_x_0:
[----:B------:R-:W0:Y:S02]  /*0130*/  SHFL.IDX PT, R3, R0, RZ, 0x1f ;  /* 0x00001fff00037589 */ /* 0x000e2400000e0000 */
[----:B0-----:R-:W-:-:S13]  /*0140*/  ISETP.NE.AND P0, PT, R3, RZ, PT ;  /* 0x000000ff0300720c */ /* 0x001fda0003f05270 */
[----:B------:R-:W-:Y:S05]  /*0150*/  @P0 BRA `(.L_x_2) ;  /* 0x0000000000700947 */ /* 0x000fea0003800000 */
[----:B------:R-:W0:Y:S01]  /*0160*/  S2UR UR8, SR_CgaCtaId ;  /* 0x00000000000879c3 */ /* 0x000e220000008800 */
[----:B------:R-:W-:Y:S01]  /*0170*/  UMOV UR4, 0x400 ;  /* 0x0000040000047882 */ /* 0x000fe20000000000 */
[----:B------:R-:W-:Y:S01]  /*0180*/  UMOV UR5, 0x1 ;  /* 0x0000000100057882 */ /* 0x000fe20000000000 */
[----:B------:R-:W-:Y:S01]  /*0190*/  UMOV UR6, 0x80 ;  /* 0x0000008000067882 */ /* 0x000fe20000000000 */
[----:B------:R-:W-:Y:S01]  /*01a0*/  ELECT P0, URZ, PT ;  /* 0x00000000003f782f */ /* 0x000fe20003800000 */
[----:B------:R-:W-:-:S04]  /*01b0*/  UIADD3 UR6, -UR6, 0x100000, URZ ;  /* 0x0010000006067890 */ /* 0x000fc8000fffe13f */
[----:B------:R-:W-:Y:S02]  /*01c0*/  USHF.L.U32 UR7, UR6, 0xb, URZ ;  /* 0x0000000b06077899 */ /* 0x000fe4000800063f */
[----:B------:R-:W-:Y:S02]  /*01d0*/  USHF.L.U32 UR6, UR6, 0x1, URZ ;  /* 0x0000000106067899 */ /* 0x000fe4000800063f */
[----:B0-----:R-:W-:Y:S02]  /*01e0*/  ULEA UR8, UR8, UR4, 0x18 ;  /* 0x0000000408087291 */ /* 0x001fe4000f8ec03f */
[----:B------:R-:W-:-:S04]  /*01f0*/  UIADD3 UR4, -UR5, 0x100000, URZ ;  /* 0x0010000005047890 */ /* 0x000fc8000fffe13f */
[----:B------:R-:W-:Y:S02]  /*0200*/  USHF.L.U32 UR5, UR4, 0xb, URZ ;  /* 0x0000000b04057899 */ /* 0x000fe4000800063f */
[----:B------:R-:W-:Y:S01]  /*0210*/  USHF.L.U32 UR4, UR4, 0x1, URZ ;  /* 0x0000000104047899 */ /* 0x000fe2000800063f */
[----:B------:R-:W0:Y:S11]  /*0220*/  FENCE.VIEW.ASYNC.S ;  /* 0x00000000000073c6 */ /* 0x000e360000000000 */
[----:B0-----:R0:W1:Y:S01]  /*0230*/  SYNCS.EXCH.64 URZ, [UR8], UR4 ;  /* 0x00000004083f75b2 */ /* 0x0010620008000100 */
[----:B------:R0:W2:Y:S01]  /*0240*/  SYNCS.EXCH.64 URZ, [UR8+0x38], UR6 ;  /* 0x00003806083f75b2 */ /* 0x0000a20008000100 */
[----:B------:R0:W3:Y:S01]  /*0250*/  SYNCS.EXCH.64 URZ, [UR8+0x8], UR4 ;  /* 0x00000804083f75b2 */ /* 0x0000e20008000100 */
[----:B------:R0:W4:Y:S01]  /*0260*/  SYNCS.EXCH.64 URZ, [UR8+0x40], UR6 ;  /* 0x00004006083f75b2 */ /* 0x0001220008000100 */
[----:B------:R0:W0:Y:S01]  /*0270*/  SYNCS.EXCH.64 URZ, [UR8+0x10], UR4 ;  /* 0x00001004083f75b2 */ /* 0x0000220008000100 */
        /* <DEDUP_REMOVED lines=9> */
[----:B------:R-:W-:Y:S01]  /*0310*/  NOP ;  /* 0x0000000000007918 */ /* 0x000fe20000000000 */
.L_x_2:
[----:B------:R-:W5:Y:S01]  /*0320*/  SHFL.IDX PT, R6, R0, RZ, 0x1f ;  /* 0x00001fff00067589 */ /* 0x000f6200000e0000 */
[----:B------:R-:W-:Y:S01]  /*0330*/  ELECT P0, URZ, PT ;  /* 0x00000000003f782f */ /* 0x000fe20003800000 */
[----:B------:R-:W-:Y:S01]  /*0340*/  NOP ;  /* 0x0000000000007918 */ /* 0x000fe20000000000 */
[----:B------:R-:W-:Y:S01]  /*0350*/  ELECT P1, URZ, PT ;  /* 0x00000000003f782f */ /* 0x000fe20003820000 */
[----:B------:R1:W2:Y:S01]  /*0360*/  SHFL.IDX PT, R3, R0, RZ, 0x1f ;  /* 0x00001fff00037589 */ /* 0x0002a200000e0000 */
[----:B0-----:R-:W-:Y:S01]  /*0370*/  UMOV UR4, 0x20 ;  /* 0x0000002000047882 */ /* 0x001fe20000000000 */
[----:B------:R-:W-:Y:S01]  /*0380*/  UMOV UR11, 0x80 ;  /* 0x00000080000b7882 */ /* 0x000fe20000000000 */
[----:B------:R-:W-:Y:S01]  /*0390*/  NOP ;  /* 0x0000000000007918 */ /* 0x000fe20000000000 */
[----:B------:R-:W0:Y:S01]  /*03a0*/  SHFL.IDX PT, R4, R4, RZ, 0x1f ;  /* 0x00001fff04047589 */ /* 0x000e2200000e0000 */
[C---:B------:R-:W-:Y:S01]  /*03b0*/  VIADD R33, R5.reuse, 0xffffffff ;  /* 0xffffffff05217836 */ /* 0x040fe20000000000 */
[----:B------:R-:W-:Y:S01]  /*03c0*/  ULDC.64 UR18, c[0x0][0x208] ;  /* 0x0000820000127ab9 */ /* 0x000fe20000000a00 */
[----:B------:R-:W-:-:S02]  /*03d0*/  ISETP.NE.AND P3, PT, R5, RZ, PT ;  /* 0x000000ff0500720c */ /* 0x000fc40003f65270 */
[----:B-1----:R-:W-:Y:S02]  /*03e0*/  SHF.R.S32.HI R0, RZ, 0x1f, R13 ;  /* 0x0000001fff007819 */ /* 0x002fe4000001140d */
[----:B------:R-:W-:Y:S02]  /*03f0*/  ISETP.GE.U32.AND P2, PT, R33, 0x2, PT ;  /* 0x000000022100780c */ /* 0x000fe40003f46070 */
[----:B------:R-:W-:-:S04]  /*0400*/  LEA.HI R0, R0, R13, RZ, 0x7 ;  /* 0x0000000d00007211 */ /* 0x000fc800078f38ff */
[----:B------:R-:W-:Y:S02]  /*0410*/  LOP3.LUT R0, R0, 0xffffff80, RZ, 0xc0, !PT ;  /* 0xffffff8000007812 */ /* 0x000fe400078ec0ff */
[----:B-----5:R-:W-:-:S03]  /*0420*/  ISETP.NE.OR P0, PT, R6, RZ, !P0 ;  /* 0x000000ff0600720c */ /* 0x020fc60004705670 */
[----:B------:R-:W-:Y:S01]  /*0430*/  IMAD.IADD R11, R13, 0x1, -R0 ;  /* 0x000000010d0b7824 */ /* 0x000fe200078e0a00 */
[----:B--2---:R-:W-:Y:S02]  /*0440*/  ISETP.NE.OR P1, PT, R3, RZ, !P1 ;  /* 0x000000ff0300720c */ /* 0x004fe40004f25670 */
[----:B------:R-:W-:Y:S02]  /*0450*/  SHF.R.S32.HI R3, RZ, 0x1f, R2 ;  /* 0x0000001fff037819 */ /* 0x000fe40000011402 */
[----:B0-----:R-:W-:Y:S02]  /*0460*/  R2UR UR15, R4 ;  /* 0x00000000040f72ca */ /* 0x001fe400000e0000 */
[----:B------:R-:W-:-:S03]  /*0470*/  LEA.HI R3, R3, R2, RZ, 0x2 ;  /* 0x0000000203037211 */ /* 0x000fc600078f10ff */
[----:B------:R-:W-:Y:S01]  /*0480*/  VOTEU.ALL UP0, P0 ;  /* 0x00000000003f7886 */ /* 0x000fe20000000000 */
[----:B------:R-:W-:-:S03]  /*0490*/  LOP3.LUT R3, R3, 0xfffffffc, RZ, 0xc0, !PT ;  /* 0xfffffffc03037812 */ /* 0x000fc600078ec0ff */
[----:B------:R-:W-:Y:S01]  /*04a0*/  VOTEU.ALL UP1, P1 ;  /* 0x00000000003f7886 */ /* 0x000fe20000820000 */
[----:B------:R-:W0:Y:S01]  /*04b0*/  @!UP0 S2UR UR7, SR_CgaCtaId ;  /* 0x00000000000789c3 */ /* 0x000e220000008800 */
[----:B------:R-:W-:Y:S01]  /*04c0*/  @!UP0 UMOV UR6, 0x400 ;  /* 0x0000040000068882 */ /* 0x000fe20000000000 */
[----:B------:R-:W-:-:S04]  /*04d0*/  @!UP0 UIADD3 UR4, -UR4, 0x100000, URZ ;  /* 0x0010000004048890 */ /* 0x000fc8000fffe13f */
[----:B------:R-:W-:Y:S02]  /*04e0*/  @!UP0 USHF.L.U32 UR5, UR4, 0xb, URZ ;  /* 0x0000000b04058899 */ /* 0x000fe4000800063f */
[----:B------:R-:W-:Y:S01]  /*04f0*/  @!UP0 USHF.L.U32 UR4, UR4, 0x1, URZ ;  /* 0x0000000104048899 */ /* 0x000fe2000800063f */
[----:B------:R-:W-:Y:S01]  /*0500*/  IMAD.IADD R20, R2, 0x1, -R3 ;  /* 0x0000000102147824 */ /* 0x000fe200078e0a03 */
[----:B------:R-:W-:Y:S01]  /*0510*/  @!UP1 UMOV UR9, 0x400 ;  /* 0x0000040000099882 */ /* 0x000fe20000000000 */
[----:B------:R-:W-:Y:S01]  /*0520*/  VOTEU.ALL UP2, P1 ;  /* 0x00000000003f7886 */ /* 0x000fe20000840000 */
[----:B------:R-:W-:Y:S01]  /*0530*/  VOTEU.ALL UP3, P1 ;  /* 0x00000000003f7886 */ /* 0x000fe20000860000 */
[----:B------:R-:W-:Y:S01]  /*0540*/  VOTEU.ALL UP4, P1 ;  /* 0x00000000003f7886 */ /* 0x000fe20000880000 */
[----:B------:R-:W1:Y:S01]  /*0550*/  @!UP1 S2UR UR10, SR_CgaCtaId ;  /* 0x00000000000a99c3 */ /* 0x000e620000008800 */
[----:B------:R-:W-:Y:S01]  /*0560*/  VOTEU.ALL UP5, P1 ;  /* 0x00000000003f7886 */ /* 0x000fe200008a0000 */
[----:B0-----:R-:W-:-:S02]  /*0570*/  @!UP0 ULEA UR8, UR7, UR6, 0x18 ;  /* 0x0000000607088291 */ /* 0x001fc4000f8ec03f */
[----:B------:R-:W-:-:S04]  /*0580*/  @!UP1 UIADD3 UR6, -UR11, 0x100000, URZ ;  /* 0x001000000b069890 */ /* 0x000fc8000fffe13f */
[----:B------:R-:W-:Y:S02]  /*0590*/  @!UP1 USHF.L.U32 UR7, UR6, 0xb, URZ ;  /* 0x0000000b06079899 */ /* 0x000fe4000800063f */
[----:B------:R-:W-:Y:S01]  /*05a0*/  @!UP1 USHF.L.U32 UR6, UR6, 0x1, URZ ;  /* 0x0000000106069899 */ /* 0x000fe2000800063f */
[----:B------:R-:W-:Y:S01]  /*05b0*/  VOTEU.ALL UP0, P0 ;  /* 0x00000000003f7886 */ /* 0x000fe20000000000 */
[----:B-1----:R-:W-:Y:S01]  /*05c0*/  @!UP1 ULEA UR9, UR10, UR9, 0x18 ;  /* 0x000000090a099291 */ /* 0x002fe2000f8ec03f */
[----:B------:R-:W-:Y:S02]  /*05d0*/  VOTEU.ALL UP1, P0 ;  /* 0x00000000003f7886 */ /* 0x000fe40000020000 */
[----:B------:R-:W-:Y:S01]  /*05e0*/  ULDC.64 UR10, c[0x0][0x598] ;  /* 0x00016600000a7ab9 */ /* 0x000fe20000000a00 */
[----:B------:R-:W-:Y:S01]  /*05f0*/  ISETP.NE.AND P0, PT, R20, 0x3, PT ;  /* 0x000000031400780c */ /* 0x000fe20003f05270 */
[----:B------:R-:W0:Y:S02]  /*0600*/  FENCE.VIEW.ASYNC.S ;  /* 0x00000000000073c6 */ /* 0x000e240000000000 */
[----:B0-----:R0:W3:Y:S01]  /*0610*/  @!UP0 SYNCS.EXCH.64 URZ, [UR8+0xa0], UR4 ;  /* 0x0000a004083f85b2 */ /* 0x0010e20008000100 */
[----:B------:R-:W-:-:S02]  /*0620*/  ISETP.NE.U32.AND P1, PT, RZ, UR10, PT ;  /* 0x0000000aff007c0c */ /* 0x000fc4000bf25070 */
[----:B------:R-:W-:Y:S02]  /*0630*/  ISETP.EQ.OR P0, PT, R20, RZ, !P0 ;  /* 0x000000ff1400720c */ /* 0x000fe40004702670 */
[----:B------:R-:W-:Y:S02]  /*0640*/  ISETP.NE.AND.EX P1, PT, RZ, UR11, PT, P1 ;  /* 0x0000000bff007c0c */ /* 0x000fe4000bf25310 */
[----:B------:R-:W-:-:S04]  /*0650*/  ISETP.EQ.AND P0, PT, R5, RZ, P0 ;  /* 0x000000ff0500720c */ /* 0x000fc80000702270 */
[----:B------:R-:W-:-:S04]  /*0660*/  SEL R7, RZ, 0x1, !P0 ;  /* 0x00000001ff077807 */ /* 0x000fc80004000000 */
[----:B------:R-:W-:Y:S01]  /*0670*/  SEL R7, R7, 0x2, P2 ;  /* 0x0000000207077807 */ /* 0x000fe20001000000 */
[----:B------:R0:W3:Y:S01]  /*0680*/  @!UP1 SYNCS.EXCH.64 URZ, [UR8+0xa8], UR4 ;  /* 0x0000a804083f95b2 */ /* 0x0000e20008000100 */
[----:B------:R-:W-:Y:S01]  /*0690*/  NOP ;  /* 0x0000000000007918 */ /* 0x000fe20000000000 */
[----:B------:R0:W3:Y:S01]  /*06a0*/  @!UP2 SYNCS.EXCH.64 URZ, [UR9+0x80], UR6 ;  /* 0x00008006093fa5b2 */ /* 0x0000e20008000100 */
[----:B------:R0:W3:Y:S01]  /*06b0*/  @!UP3 SYNCS.EXCH.64 URZ, [UR9+0x88], UR6 ;  /* 0x00008806093fb5b2 */ /* 0x0000e20008000100 */
[----:B------:R0:W3:Y:S01]  /*06c0*/  @!UP4 SYNCS.EXCH.64 URZ, [UR9+0x90], UR6 ;  /* 0x00009006093fc5b2 */ /* 0x0000e20008000100 */
[----:B------:R0:W3:Y:S01]  /*06d0*/  @!UP5 SYNCS.EXCH.64 URZ, [UR9+0x98], UR6 ;  /* 0x00009806093fd5b2 */ /* 0x0000e20008000100 */
[----:B------:R-:W-:Y:S01]  /*06e0*/  NOP ;  /* 0x0000000000007918 */ /* 0x000fe20000000000 */
[----:B---34-:R-:W-:Y:S06]  /*06f0*/  BAR.SYNC.DEFER_BLOCKING 0x0 ;  /* 0x0000000000007b1d */ /* 0x018fec0000010000 */
[----:B0-----:R-:W-:Y:S05]  /*0700*/  @!P1 BRA `(.L_x_3) ;  /* 0x00000000001c9947 */ /* 0x001fea0003800000 */
[----:B------:R-:W0:Y:S02]  /*0710*/  LDC.64 R2, c[0x0][0x598] ;  /* 0x00016600ff027b82 */ /* 0x000e240000000a00 */
[----:B0-----:R-:W2:Y:S02]  /*0720*/  LDG.E.64 R2, desc[UR18][R2.64] ;  /* 0x0000001202027981 */ /* 0x001ea4000c1e1b00 */
[----:B--2---:R-:W-:-:S04]  /*0730*/  ISETP.NE.U32.AND P0, PT, R2, RZ, PT ;  /* 0x000000ff0200720c */ /* 0x004fc80003f05070 */
[----:B------:R-:W-:-:S13]  /*0740*/  ISETP.NE.AND.EX P0, PT, R3, RZ, PT, P0 ;  /* 0x000000ff0300720c */ /* 0x000fda0003f05300 */
[----:B------:R-:W-:Y:S05]  /*0750*/  @!P0 BRA `(.L_x_3) ;  /* 0x0000000000088947 */ /* 0x000fea0003800000 */
[----:B------:R2:W5:Y:S01]  /*0760*/  LD.E R10, desc[UR18][R2.64] ;  /* 0x00000012020a7980 */ /* 0x000562000c101900 */
[----:B------:R-:W-:Y:S05]  /*0770*/  BRA `(.L_x_4) ;  /* 0x0000000000207947 */ /* 0x000fea0003800000 */
.L_x_3:
[----:B------:R-:W-:Y:S02]  /*0780*/  ULDC.64 UR4, c[0x0][0x588] ;  /* 0x0001620000047ab9 */ /* 0x000fe40000000a00 */
[----:B------:R-:W-:-:S04]  /*0790*/  ISETP.NE.U32.AND P0, PT, RZ, UR4, PT ;  /* 0x00000004ff007c0c */ /* 0x000fc8000bf05070 */
[----:B------:R-:W-:-:S13]  /*07a0*/  ISETP.NE.AND.EX P0, PT, RZ, UR5, PT, P0 ;  /* 0x00000005ff007c0c */ /* 0x000fda000bf05300 */
[----:B------:R-:W-:Y:S05]  /*07b0*/  @!P0 BRA `(.L_x_5) ;  /* 0x00000000000c8947 */ /* 0x000fea0003800000 */
[----:B------:R-:W0:Y:S02]  /*07c0*/  LDC.64 R2, c[0x0][0x588] ;  /* 0x00016200ff027b82 */ /* 0x000e240000000a00 */
[----:B0-----:R1:W5:Y:S01]  /*07d0*/  LDG.E R10, desc[UR18][R2.64] ;  /* 0x00000012020a7981 */ /* 0x001362000c1e1900 */
[----:B------:R-:W-:Y:S05]  /*07e0*/  BRA `(.L_x_4) ;  /* 0x0000000000047947 */ /* 0x000fea0003800000 */
.L_x_5:
[----:B------:R-:W0:Y:S02]  /*07f0*/  LDC R10, c[0x0][0x580] ;  /* 0x00016000ff0a7b82 */ /* 0x000e240000000800 */
.L_x_4:
[----:B------:R-:W-:Y:S02]  /*0800*/  ULDC.64 UR4, c[0x0][0x5a0] ;  /* 0x0001680000047ab9 */ /* 0x000fe40000000a00 */
[----:B------:R-:W-:-:S04]  /*0810*/  ISETP.NE.U32.AND P0, PT, RZ, UR4, PT ;  /* 0x00000004ff007c0c */ /* 0x000fc8000bf05070 */
[----:B------:R-:W-:-:S13]  /*0820*/  ISETP.NE.AND.EX P0, PT, RZ, UR5, PT, P0 ;  /* 0x00000005ff007c0c */ /* 0x000fda000bf05300 */
[----:B------:R-:W-:Y:S05]  /*0830*/  @!P0 BRA `(.L_x_6) ;  /* 0x00000000001c8947 */ /* 0x000fea0003800000 */
[----:B-12---:R-:W1:Y:S02]  /*0840*/  LDC.64 R2, c[0x0][0x5a0] ;  /* 0x00016800ff027b82 */ /* 0x006e640000000a00 */
[----:B-1----:R-:W2:Y:S02]  /*0850*/  LDG.E.64 R2, desc[UR18][R2.64] ;  /* 0x0000001202027981 */ /* 0x002ea4000c1e1b00 */
[----:B--2---:R-:W-:-:S04]  /*0860*/  ISETP.NE.U32.AND P0, PT, R2, RZ, PT ;  /* 0x000000ff0200720c */ /* 0x004fc80003f05070 */
[----:B------:R-:W-:-:S13]  /*0870*/  ISETP.NE.AND.EX P0, PT, R3, RZ, PT, P0 ;  /* 0x000000ff0300720c */ /* 0x000fda0003f05300 */
[----:B------:R-:W-:Y:S05]  /*0880*/  @!P0 BRA `(.L_x_6) ;  /* 0x0000000000088947 */ /* 0x000fea0003800000 */
[----:B------:R1:W5:Y:S01]  /*0890*/  LD.E R12, desc[UR18][R2.64] ;  /* 0x00000012020c7980 */ /* 0x000362000c101900 */
[----:B------:R-:W-:Y:S05]  /*08a0*/  BRA `(.L_x_7) ;  /* 0x0000000000207947 */ /* 0x000fea0003800000 */
.L_x_6:
[----:B------:R-:W-:Y:S02]  /*08b0*/  ULDC.64 UR4, c[0x0][0x590] ;  /* 0x0001640000047ab9 */ /* 0x000fe40000000a00 */
[----:B------:R-:W-:-:S04]  /*08c0*/  ISETP.NE.U32.AND P0, PT, RZ, UR4, PT ;  /* 0x00000004ff007c0c */ /* 0x000fc8000bf05070 */
[----:B------:R-:W-:-:S13]  /*08d0*/  ISETP.NE.AND.EX P0, PT, RZ, UR5, PT, P0 ;  /* 0x00000005ff007c0c */ /* 0x000fda000bf05300 */
[----:B------:R-:W-:Y:S05]  /*08e0*/  @!P0 BRA `(.L_x_8) ;  /* 0x00000000000c8947 */ /* 0x000fea0003800000 */
[----:B-12---:R-:W1:Y:S02]  /*08f0*/  LDC.64 R2, c[0x0][0x590] ;  /* 0x00016400ff027b82 */ /* 0x006e640000000a00 */
[----:B-1----:R4:W5:Y:S01]  /*0900*/  LDG.E R12, desc[UR18][R2.64] ;  /* 0x00000012020c7981 */ /* 0x002962000c1e1900 */
[----:B------:R-:W-:Y:S05]  /*0910*/  BRA `(.L_x_7) ;  /* 0x0000000000047947 */ /* 0x000fea0003800000 */
.L_x_8:
[----:B------:R-:W3:Y:S02]  /*0920*/  LDC R12, c[0x0][0x584] ;  /* 0x00016100ff0c7b82 */ /* 0x000ee40000000800 */
.L_x_7:
[----:B------:R-:W0:Y:S01]  /*0930*/  LDC R0, c[0x0][0x65c] ;  /* 0x00019700ff007b82 */ /* 0x000e220000000800 */
[----:B------:R-:W1:Y:S01]  /*0940*/  S2R R21, SR_CTAID.Y ;  /* 0x0000000000157919 */ /* 0x000e620000002600 */
[----:B------:R-:W-:Y:S01]  /*0950*/  ULDC UR8, c[0x0][0x28c] ;  /* 0x0000a30000087ab9 */ /* 0x000fe20000000800 */
[----:B------:R-:W-:Y:S01]  /*0960*/  ISETP.NE.AND P0, PT, R5, 0x2, PT ;  /* 0x000000020500780c */ /* 0x000fe20003f05270 */
[----:B------:R-:W-:Y:S01]  /*0970*/  UIADD3 UR8, UR8, 0x3f, URZ ;  /* 0x0000003f08087890 */ /* 0x000fe2000fffe03f */
[----:B------:R-:W3:Y:S01]  /*0980*/  S2R R14, SR_CTAID.X ;  /* 0x00000000000e7919 */ /* 0x000ee20000002500 */
[----:B------:R-:W-:Y:S01]  /*0990*/  UMOV UR5, URZ ;  /* 0x0000003f00057c82 */ /* 0x000fe20008000000 */
[----:B------:R-:W-:Y:S01]  /*09a0*/  UMOV UR4, URZ ;  /* 0x0000003f00047c82 */ /* 0x000fe20008000000 */
[----:B------:R-:W-:-:S04]  /*09b0*/  USHF.R.S32.HI UR9, URZ, 0x1f, UR8 ;  /* 0x0000001f3f097899 */ /* 0x000fc80008011408 */
[----:B------:R-:W-:-:S04]  /*09c0*/  ULEA.HI UR9, UR9, UR8, URZ, 0x6 ;  /* 0x0000000809097291 */ /* 0x000fc8000f8f303f */
[----:B------:R-:W-:Y:S01]  /*09d0*/  USHF.R.S32.HI UR13, URZ, 0x6, UR9 ;  /* 0x000000063f0d7899 */ /* 0x000fe20008011409 */
[----:B0-----:R-:W-:-:S13]  /*09e0*/  ISETP.NE.AND P2, PT, R0, 0x1, PT ;  /* 0x000000010000780c */ /* 0x001fda0003f45270 */
[----:B------:R-:W3:Y:S01]  /*09f0*/  @P2 LDC R15, c[0x0][0x10] ;  /* 0x00000400ff0f2b82 */ /* 0x000ee20000000800 */
[----:B-12-4-:R-:W-:Y:S02]  /*0a00*/  @P2 IMAD.MOV.U32 R2, RZ, RZ, R21 ;  /* 0x000000ffff022224 */ /* 0x016fe400078e0015 */
[----:B------:R-:W-:Y:S02]  /*0a10*/  @P2 IMAD.MOV.U32 R3, RZ, RZ, RZ ;  /* 0x000000ffff032224 */ /* 0x000fe400078e00ff */
[----:B------:R-:W-:-:S03]  /*0a20*/  @P2 IMAD.MOV.U32 R5, RZ, RZ, RZ ;  /* 0x000000ffff052224 */ /* 0x000fc600078e00ff */
[----:B------:R-:W0:Y:S01]  /*0a30*/  @!P2 LDC R9, c[0x0][0xc] ;  /* 0x00000300ff09ab82 */ /* 0x000e220000000800 */
[----:B------:R-:W-:Y:S01]  /*0a40*/  ULDC UR6, c[0x0][0xc] ;  /* 0x0000030000067ab9 */ /* 0x000fe20000000800 */
[----:B------:R-:W-:Y:S02]  /*0a50*/  ULDC UR7, c[0x0][0x10] ;  /* 0x0000040000077ab9 */ /* 0x000fe40000000800 */
[----:B------:R-:W-:-:S04]  /*0a60*/  UIMAD.WIDE.U32 UR6, UR6, UR7, URZ ;  /* 0x00000007060672a5 */ /* 0x000fc8000f8e003f */
[----:B------:R-:W1:Y:S01]  /*0a70*/  LDC R8, c[0x0][0x14] ;  /* 0x00000500ff087b82 */ /* 0x000e620000000800 */
[----:B---3--:R-:W-:-:S04]  /*0a80*/  @P2 IMAD.WIDE.U32 R2, R14, R15, R2 ;  /* 0x0000000f0e022225 */ /* 0x008fc800078e0002 */
[----:B------:R-:W-:Y:S02]  /*0a90*/  IMAD.MOV.U32 R15, RZ, RZ, RZ ;  /* 0x000000ffff0f7224 */ /* 0x000fe400078e00ff */
[----:B------:R-:W-:Y:S02]  /*0aa0*/  @P2 IMAD.IADD R3, R3, 0x1, R5 ;  /* 0x0000000103032824 */ /* 0x000fe400078e0205 */
[----:B0-----:R-:W-:-:S04]  /*0ab0*/  @!P2 IMAD.WIDE.U32 R4, R9, R21, R14 ;  /* 0x000000150904a225 */ /* 0x001fc800078e000e */
[----:B------:R-:W-:Y:S02]  /*0ac0*/  @!P2 IMAD.MOV.U32 R2, RZ, RZ, R4 ;  /* 0x000000ffff02a224 */ /* 0x000fe400078e0004 */
[----:B------:R-:W-:Y:S02]  /*0ad0*/  @!P2 IMAD.MOV.U32 R3, RZ, RZ, R5 ;  /* 0x000000ffff03a224 */ /* 0x000fe400078e0005 */
[C---:B-1----:R-:W-:Y:S02]  /*0ae0*/  IMAD R17, R8.reuse, UR7, RZ ;  /* 0x0000000708117c24 */ /* 0x042fe4000f8e02ff */
[----:B------:R-:W-:Y:S01]  /*0af0*/  IMAD.WIDE.U32 R8, R8, UR6, RZ ;  /* 0x0000000608087c25 */ /* 0x000fe2000f8e00ff */
[----:B------:R-:W-:-:S03]  /*0b00*/  ULDC.64 UR6, c[0x0][0x650] ;  /* 0x0001940000067ab9 */ /* 0x000fc60000000a00 */
[----:B------:R-:W-:Y:S01]  /*0b10*/  IMAD.IADD R0, R9, 0x1, R17 ;  /* 0x0000000109007824 */ /* 0x000fe200078e0211 */
[----:B------:R-:W-:Y:S06]  /*0b20*/  @P0 BRA `(.L_x_9) ;  /* 0x0000000000280947 */ /* 0x000fec0003800000 */
[----:B------:R-:W-:Y:S01]  /*0b30*/  UIMAD.WIDE.U32 UR4, UR13, 0x24924925, URZ ;  /* 0x249249250d0478a5 */ /* 0x000fe2000f8e003f */
[----:B------:R-:W-:Y:S01]  /*0b40*/  IADD3 R2, P0, R2, R8, RZ ;  /* 0x0000000802027210 */ /* 0x000fe20007f1e0ff */
[----:B------:R-:W-:Y:S02]  /*0b50*/  UISETP.GE.U32.AND UP0, UPT, UR13, 0x7, UPT ;  /* 0x000000070d00788c */ /* 0x000fe4000bf06070 */
[----:B------:R-:W-:Y:S02]  /*0b60*/  UIADD3 UR4, -UR5, UR13, URZ ;  /* 0x0000000d05047290 */ /* 0x000fe4000fffe13f */
[----:B------:R-:W-:Y:S02]  /*0b70*/  IMAD.X R3, R0, 0x1, R3, P0 ;  /* 0x0000000100037824 */ /* 0x000fe400000e0603 */
[----:B------:R-:W-:-:S04]  /*0b80*/  ULEA.HI UR4, UR4, UR5, URZ, 0x1f ;  /* 0x0000000504047291 */ /* 0x000fc8000f8ff83f */
[----:B------:R-:W-:-:S03]  /*0b90*/  USHF.R.U32.HI UR5, URZ, 0x2, UR4 ;  /* 0x000000023f057899 */ /* 0x000fc60008011604 */
[----:B------:R-:W-:Y:S01]  /*0ba0*/  UMOV UR4, URZ ;  /* 0x0000003f00047c82 */ /* 0x000fe20008000000 */
[----:B------:R-:W-:Y:S02]  /*0bb0*/  @UP0 ULOP3.LUT UR4, UR5, 0x1, URZ, 0xc0, !UPT ;  /* 0x0000000105040892 */ /* 0x000fe4000f8ec03f */
[----:B------:R-:W-:-:S12]  /*0bc0*/  UIMAD UR5, UR5, -0x7, UR13 ;  /* 0xfffffff9050578a4 */ /* 0x000fd8000f8e020d */
.L_x_9:
[----:B------:R-:W-:Y:S01]  /*0bd0*/  ISETP.GE.U32.AND P0, PT, R2, UR6, PT ;  /* 0x0000000602007c0c */ /* 0x000fe2000bf06070 */
[----:B------:R-:W-:Y:S01]  /*0be0*/  IMAD.MOV.U32 R6, RZ, RZ, -0x1 ;  /* 0xffffffffff067424 */ /* 0x000fe200078e00ff */
[----:B------:R-:W-:Y:S01]  /*0bf0*/  PRMT R16, RZ, 0x7610, R16 ;  /* 0x00007610ff107816 */ /* 0x000fe20000000010 */
[----:B------:R-:W-:Y:S01]  /*0c00*/  IMAD.MOV.U32 R5, RZ, RZ, -0x1 ;  /* 0xffffffffff057424 */ /* 0x000fe200078e00ff */
[----:B------:R-:W-:Y:S01]  /*0c10*/  ISETP.GE.U32.AND.EX P0, PT, R3, UR7, PT, P0 ;  /* 0x0000000703007c0c */ /* 0x000fe2000bf06100 */
[----:B------:R-:W-:-:S12]  /*0c20*/  IMAD.MOV.U32 R4, RZ, RZ, -0x1 ;  /* 0xffffffffff047424 */ /* 0x000fd800078e00ff */
[----:B------:R-:W-:Y:S05]  /*0c30*/  @P0 BRA `(.L_x_10) ;  /* 0x00000004005c0947 */ /* 0x000fea0003800000 */
[----:B------:R-:W0:Y:S01]  /*0c40*/  LDC.64 R24, c[0x0][0x628] ;  /* 0x00018a00ff187b82 */ /* 0x000e220000000a00 */
[----:B------:R-:W-:Y:S02]  /*0c50*/  IMAD.MOV.U32 R4, RZ, RZ, R2 ;  /* 0x000000ffff047224 */ /* 0x000fe400078e0002 */
[----:B------:R-:W-:-:S05]  /*0c60*/  IMAD.MOV.U32 R5, RZ, RZ, R3 ;  /* 0x000000ffff057224 */ /* 0x000fca00078e0003 */
[----:B------:R-:W1:Y:S08]  /*0c70*/  LDC R6, c[0x0][0x630] ;  /* 0x00018c00ff067b82 */ /* 0x000e700000000800 */
[----:B------:R-:W2:Y:S01]  /*0c80*/  LDC.64 R26, c[0x0][0x620] ;  /* 0x00018800ff1a7b82 */ /* 0x000ea20000000a00 */
[----:B0-----:R-:W-:-:S04]  /*0c90*/  ISETP.NE.U32.AND P0, PT, R24, RZ, PT ;  /* 0x000000ff1800720c */ /* 0x001fc80003f05070 */
[----:B------:R-:W-:-:S13]  /*0ca0*/  ISETP.NE.AND.EX P0, PT, R25, RZ, PT, P0 ;  /* 0x000000ff1900720c */ /* 0x000fda0003f05300 */
[----:B-12---:R-:W-:Y:S05]  /*0cb0*/  @!P0 BRA `(.L_x_11) ;  /* 0x0000000000288947 */ /* 0x006fea0003800000 */
[----:B------:R-:W0:Y:S02]  /*0cc0*/  LDC R19, c[0x0][0x634] ;  /* 0x00018d00ff137b82 */ /* 0x000e240000000800 */
[----:B0-----:R-:W-:-:S05]  /*0cd0*/  IADD3 R19, P0, R2, R19, RZ ;  /* 0x0000001302137210 */ /* 0x001fca0007f1e0ff */
[----:B------:R-:W-:-:S04]  /*0ce0*/  IMAD.X R23, RZ, RZ, R3, P0 ;  /* 0x000000ffff177224 */ /* 0x000fc800000e0603 */
[----:B------:R-:W-:-:S04]  /*0cf0*/  IMAD.WIDE.U32 R4, R23, R24, RZ ;  /* 0x0000001817047225 */ /* 0x000fc800078e00ff */
[----:B------:R-:W-:-:S04]  /*0d00*/  IMAD.WIDE.U32 R16, P0, R19, R25, R4 ;  /* 0x0000001913107225 */ /* 0x000fc80007800004 */
[----:B------:R-:W-:-:S04]  /*0d10*/  IMAD.WIDE.U32 R4, R19, R24, RZ ;  /* 0x0000001813047225 */ /* 0x000fc800078e00ff */
[----:B------:R-:W-:Y:S01]  /*0d20*/  IMAD.X R19, RZ, RZ, RZ, P0 ;  /* 0x000000ffff137224 */ /* 0x000fe200000e06ff */
[----:B------:R-:W-:Y:S01]  /*0d30*/  IADD3 RZ, P0, R5, R16, RZ ;  /* 0x0000001005ff7210 */ /* 0x000fe20007f1e0ff */
[----:B------:R-:W-:-:S04]  /*0d40*/  IMAD.MOV.U32 R18, RZ, RZ, R17 ;  /* 0x000000ffff127224 */ /* 0x000fc800078e0011 */
[----:B------:R-:W-:-:S08]  /*0d50*/  IMAD.WIDE.U32.X R4, R23, R25, R18, P0 ;  /* 0x0000001917047225 */ /* 0x000fd000000e0412 */
.L_x_11:
[--C-:B------:R-:W-:Y:S01]  /*0d60*/  SHF.R.U64 R32, R4, R6, R5.reuse ;  /* 0x0000000604207219 */ /* 0x100fe20000001205 */
[----:B------:R-:W0:Y:S01]  /*0d70*/  LDC.64 R28, c[0x0][0x640] ;  /* 0x00019000ff1c7b82 */ /* 0x000e220000000a00 */
[----:B------:R-:W-:Y:S01]  /*0d80*/  I2FP.F32.U32 R4, R14 ;  /* 0x0000000e00047245 */ /* 0x000fe20000201000 */
[----:B------:R-:W-:Y:S01]  /*0d90*/  ULDC UR6, c[0x0][0x150] ;  /* 0x0000540000067ab9 */ /* 0x000fe20000000800 */
[----:B------:R-:W-:Y:S02]  /*0da0*/  SHF.R.U32.HI R5, RZ, R6, R5 ;  /* 0x00000006ff057219 */ /* 0x000fe40000011605 */
[----:B------:R-:W-:Y:S01]  /*0db0*/  IADD3 R17, P0, RZ, -R32, RZ ;  /* 0x80000020ff117210 */ /* 0x000fe20007f1e0ff */
[----:B------:R-:W-:Y:S01]  /*0dc0*/  FMUL R6, R4, UR6 ;  /* 0x0000000604067c20 */ /* 0x000fe20008400000 */
[----:B------:R-:W-:Y:S01]  /*0dd0*/  ULDC UR6, c[0x0][0x154] ;  /* 0x0000550000067ab9 */ /* 0x000fe20000000800 */
[----:B------:R-:W1:Y:S02]  /*0de0*/  LDC R18, c[0x0][0x618] ;  /* 0x00018600ff127b82 */ /* 0x000e640000000800 */
[----:B------:R-:W-:-:S02]  /*0df0*/  IMAD.X R19, RZ, RZ, ~R5, P0 ;  /* 0x000000ffff137224 */ /* 0x000fc400000e0e05 */
[----:B------:R-:W2:Y:S01]  /*0e00*/  F2I.U32.TRUNC.NTZ R6, R6 ;  /* 0x0000000600067305 */ /* 0x000ea2000020f000 */
[----:B------:R-:W-:-:S03]  /*0e10*/  IMAD.WIDE.U32 R4, R17, R26, R2 ;  /* 0x0000001a11047225 */ /* 0x000fc600078e0002 */
[----:B------:R-:W3:Y:S01]  /*0e20*/  LDC R15, c[0x0][0x144] ;  /* 0x00005100ff0f7b82 */ /* 0x000ee20000000800 */
[----:B------:R-:W-:-:S04]  /*0e30*/  IMAD R16, R19, R26, RZ ;  /* 0x0000001a13107224 */ /* 0x000fc800078e02ff */
[----:B------:R-:W-:-:S03]  /*0e40*/  IMAD R17, R17, R27, R16 ;  /* 0x0000001b11117224 */ /* 0x000fc600078e0210 */
[----:B------:R-:W4:Y:S01]  /*0e50*/  LDC R22, c[0x0][0x608] ;  /* 0x00018200ff167b82 */ /* 0x000f220000000800 */
[----:B------:R-:W-:Y:S01]  /*0e60*/  IMAD.IADD R17, R5, 0x1, R17 ;  /* 0x0000000105117824 */ /* 0x000fe200078e0211 */
[----:B0-----:R-:W-:Y:S01]  /*0e70*/  ISETP.NE.U32.AND P0, PT, R28, RZ, PT ;  /* 0x000000ff1c00720c */ /* 0x001fe20003f05070 */
[----:B--2---:R-:W-:-:S03]  /*0e80*/  IMAD.MOV R5, RZ, RZ, -R6 ;  /* 0x000000ffff057224 */ /* 0x004fc600078e0a06 */
[----:B------:R-:W-:Y:S02]  /*0e90*/  ISETP.NE.AND.EX P0, PT, R29, RZ, PT, P0 ;  /* 0x000000ff1d00720c */ /* 0x000fe40003f05300 */
[----:B------:R-:W0:Y:S01]  /*0ea0*/  LDC R19, c[0x0][0x658] ;  /* 0x00019600ff137b82 */ /* 0x000e220000000800 */
[-CC-:B-1----:R-:W-:Y:S02]  /*0eb0*/  SHF.R.U64 R26, R4, R18.reuse, R17.reuse ;  /* 0x00000012041a7219 */ /* 0x182fe40000001211 */
[----:B------:R-:W-:Y:S02]  /*0ec0*/  I2FP.F32.U32 R4, R21 ;  /* 0x0000001500047245 */ /* 0x000fe40000201000 */
[----:B------:R-:W-:Y:S01]  /*0ed0*/  SHF.R.U32.HI R17, RZ, R18, R17 ;  /* 0x00000012ff117219 */ /* 0x000fe20000011611 */
[----:B------:R-:W-:Y:S02]  /*0ee0*/  IMAD.MOV.U32 R18, RZ, RZ, 0x1 ;  /* 0x00000001ff127424 */ /* 0x000fe400078e00ff */
[----:B------:R-:W1:Y:S01]  /*0ef0*/  LDC R24, c[0x0][0x148] ;  /* 0x00005200ff187b82 */ /* 0x000e620000000800 */
[----:B---3--:R-:W-:-:S02]  /*0f00*/  IMAD R6, R15, R5, R14 ;  /* 0x000000050f067224 */ /* 0x008fc400078e020e */
[----:B------:R-:W-:Y:S01]  /*0f10*/  FMUL R5, R4, UR6 ;  /* 0x0000000604057c20 */ /* 0x000fe20008400000 */
[----:B------:R-:W-:-:S04]  /*0f20*/  IMAD.MOV.U32 R4, RZ, RZ, -0x1 ;  /* 0xffffffffff047424 */ /* 0x000fc800078e00ff */
[----:B------:R-:W2:Y:S01]  /*0f30*/  LDC R25, c[0x0][0x600] ;  /* 0x00018000ff197b82 */ /* 0x000ea20000000800 */
[-CC-:B----4-:R-:W-:Y:S02]  /*0f40*/  SHF.R.U64 R34, R26, R22.reuse, R17.reuse ;  /* 0x000000161a227219 */ /* 0x190fe40000001211 */
[----:B------:R-:W-:Y:S02]  /*0f50*/  SHF.R.U32.HI R14, RZ, R22, R17 ;  /* 0x00000016ff0e7219 */ /* 0x000fe40000011611 */
[----:B------:R3:W4:Y:S03]  /*0f60*/  F2I.U32.TRUNC.NTZ R22, R5 ;  /* 0x0000000500167305 */ /* 0x000726000020f000 */
[----:B------:R-:W1:Y:S01]  /*0f70*/  LDC R27, c[0x0][0x648] ;  /* 0x00019200ff1b7b82 */ /* 0x000e620000000800 */
[-C--:B0-----:R-:W-:Y:S02]  /*0f80*/  SHF.R.U64 R36, R34, R19.reuse, R14 ;  /* 0x0000001322247219 */ /* 0x081fe4000000120e */
[----:B------:R-:W-:-:S02]  /*0f90*/  SHF.L.U32 R4, R4, R19, RZ ;  /* 0x0000001304047219 */ /* 0x000fc400000006ff */
[-C--:B------:R-:W-:Y:S02]  /*0fa0*/  SHF.R.U32.HI R14, RZ, R19.reuse, R14 ;  /* 0x00000013ff0e7219 */ /* 0x080fe4000001160e */
[----:B------:R-:W-:Y:S01]  /*0fb0*/  SHF.L.U32 R18, R18, R19, RZ ;  /* 0x0000001312127219 */ /* 0x000fe200000006ff */
[----:B------:R-:W0:Y:S01]  /*0fc0*/  LDC R31, c[0x0][0x638] ;  /* 0x00018e00ff1f7b82 */ /* 0x000e220000000800 */
[----:B------:R-:W-:Y:S01]  /*0fd0*/  LOP3.LUT R19, RZ, R4, RZ, 0x33, !PT ;  /* 0x00000004ff137212 */ /* 0x000fe200078e33ff */
[----:B------:R-:W-:Y:S02]  /*0fe0*/  IMAD.MOV.U32 R4, RZ, RZ, R36 ;  /* 0x000000ffff047224 */ /* 0x000fe400078e0024 */
[----:B---3--:R-:W-:-:S04]  /*0ff0*/  IMAD.MOV.U32 R5, RZ, RZ, R14 ;  /* 0x000000ffff057224 */ /* 0x008fc800078e000e */
[----:B------:R-:W3:Y:S01]  /*1000*/  LDC R30, c[0x0][0x610] ;  /* 0x00018400ff1e7b82 */ /* 0x000ee20000000800 */
[----:B----4-:R-:W-:Y:S05]  /*1010*/  @!P0 BRA `(.L_x_12) ;  /* 0x0000000000288947 */ /* 0x010fea0003800000 */
[----:B------:R-:W4:Y:S02]  /*1020*/  LDC R17, c[0x0][0x64c] ;  /* 0x00019300ff117b82 */ /* 0x000f240000000800 */
[----:B----4-:R-:W-:-:S05]  /*1030*/  IADD3 R17, P0, R36, R17, RZ ;  /* 0x0000001124117210 */ /* 0x010fca0007f1e0ff */
        /* <DEDUP_REMOVED lines=8> */
.L_x_12:
[----:B-1----:R-:W-:Y:S01]  /*10c0*/  SHF.R.U64 R4, R4, R27, R5 ;  /* 0x0000001b04047219 */ /* 0x002fe20000001205 */
[----:B--2---:R-:W-:Y:S01]  /*10d0*/  VIADD R5, R25, 0xffffffff ;  /* 0xffffffff19057836 */ /* 0x004fe20000000000 */
[----:B------:R-:W-:Y:S01]  /*10e0*/  LOP3.LUT R19, R34, R19, RZ, 0xc0, !PT ;  /* 0x0000001322137212 */ /* 0x000fe200078ec0ff */
[----:B------:R-:W-:Y:S02]  /*10f0*/  IMAD.MOV R22, RZ, RZ, -R22 ;  /* 0x000000ffff167224 */ /* 0x000fe400078e0a16 */
[----:B------:R-:W-:Y:S01]  /*1100*/  IMAD.MOV R14, RZ, RZ, -R4 ;  /* 0x000000ffff0e7224 */ /* 0x000fe200078e0a04 */
[----:B------:R-:W-:Y:S01]  /*1110*/  LOP3.LUT R5, R26, R5, RZ, 0xc0, !PT ;  /* 0x000000051a057212 */ /* 0x000fe200078ec0ff */
[----:B------:R-:W-:Y:S02]  /*1120*/  IMAD R19, R18, R4, R19 ;  /* 0x0000000412137224 */ /* 0x000fe400078e0213 */
[----:B------:R-:W-:Y:S02]  /*1130*/  @P2 IMAD R6, R24, R22, R21 ;  /* 0x0000001618062224 */ /* 0x000fe400078e0215 */
[----:B0-----:R-:W-:-:S02]  /*1140*/  IMAD R4, R14, R31, R36 ;  /* 0x0000001f0e047224 */ /* 0x001fc400078e0224 */
[----:B---3--:R-:W-:Y:S02]  /*1150*/  IMAD R6, R19, R30, R6 ;  /* 0x0000001e13067224 */ /* 0x008fe400078e0206 */
[----:B------:R-:W-:Y:S02]  /*1160*/  IMAD R15, R4, R25, R5 ;  /* 0x00000019040f7224 */ /* 0x000fe400078e0205 */
[----:B------:R-:W-:Y:S02]  /*1170*/  IMAD.MOV.U32 R16, RZ, RZ, 0x1 ;  /* 0x00000001ff107424 */ /* 0x000fe400078e00ff */
[----:B------:R-:W-:Y:S01]  /*1180*/  IMAD.MOV.U32 R4, RZ, RZ, R32 ;  /* 0x000000ffff047224 */ /* 0x000fe200078e0020 */
[----:B------:R-:W-:Y:S02]  /*1190*/  SEL R5, R15, R6, !P2 ;  /* 0x000000060f057207 */ /* 0x000fe40005000000 */
[----:B------:R-:W-:-:S07]  /*11a0*/  SEL R6, R6, R15, !P2 ;  /* 0x0000000f06067207 */ /* 0x000fce0005000000 */
.L_x_10:
[----:B------:R-:W-:Y:S05]  /*11b0*/  @!P3 BRA `(.L_x_13) ;  /* 0x0000006c0068b947 */ /* 0x000fea0003800000 */
[----:B------:R-:W-:-:S13]  /*11c0*/  ISETP.GT.U32.AND P0, PT, R33, 0x1, PT ;  /* 0x000000012100780c */ /* 0x000fda0003f04070 */
[----:B------:R-:W-:Y:S05]  /*11d0*/  @P0 EXIT ;  /* 0x000000000000094d */ /* 0x000fea0003800000 */
.L_x_14:
[----:B------:R-:W-:-:S08]  /*11e0*/  NOP ;  /* 0x0000000000007918 */ /* 0x000fd00000000000 */
[----:B------:R-:W0:Y:S02]  /*11f0*/  USETMAXREG.TRY_ALLOC.CTAPOOL UP0, 0xe8 ;  /* 0x000000e8000079c8 */ /* 0x000e240008000600 */
[----:B0-----:R-:W-:-:S13]  /*1200*/  PLOP3.LUT P0, PT, PT, PT, UP0, 0x80, 0x0 ;  /* 0x000000000000781c */ /* 0x001fda0003f0f008 */
[----:B------:R-:W-:Y:S05]  /*1210*/  @!P0 BRA `(.L_x_14) ;  /* 0xfffffffc00f08947 */ /* 0x000fea000383ffff */
[----:B------:R-:W-:-:S13]  /*1220*/  LOP3.LUT P0, RZ, R16, 0xff, RZ, 0xc0, !PT ;  /* 0x000000ff10ff7812 */ /* 0x000fda000780c0ff */
[----:B------:R-:W-:Y:S05]  /*1230*/  @!P0 EXIT ;  /* 0x000000000000894d */ /* 0x000fea0003800000 */
[----:B------:R-:W0:Y:S01]  /*1240*/  S2UR UR6, SR_CgaCtaId ;  /* 0x00000000000679c3 */ /* 0x000e220000008800 */
[----:B------:R-:W-:Y:S01]  /*1250*/  SHF.R.S32.HI R14, RZ, 0x1f, R11 ;  /* 0x0000001fff0e7819 */ /* 0x000fe2000001140b */
[----:B------:R-:W-:Y:S01]  /*1260*/  UIADD3 UR7, UR15, -0x1, URZ ;  /* 0xffffffff0f077890 */ /* 0x000fe2000fffe03f */
[----:B------:R-:W-:Y:S01]  /*1270*/  LOP3.LUT R146, R7, 0x1, RZ, 0xfc, !PT ;  /* 0x0000000107927812 */ /* 0x000fe200078efcff */
[----:B------:R-:W-:Y:S01]  /*1280*/  UMOV UR12, 0x400 ;  /* 0x00000400000c7882 */ /* 0x000fe20000000000 */
[CC--:B------:R-:W-:Y:S01]  /*1290*/  LEA.HI R13, R14.reuse, R11.reuse, RZ, 0x2 ;  /* 0x0000000b0e0d7211 */ /* 0x0c0fe200078f10ff */
[----:B------:R-:W-:Y:S01]  /*12a0*/  UISETP.LT.AND UP0, UPT, UR13, 0x1, UPT ;  /* 0x000000010d00788c */ /* 0x000fe2000bf01270 */
[----:B------:R-:W-:Y:S01]  /*12b0*/  LEA.HI R17, R14, R11, RZ, 0x5 ;  /* 0x0000000b0e117211 */ /* 0x000fe200078f28ff */
[----:B------:R-:W-:Y:S01]  /*12c0*/  USHF.L.U32 UR21, UR13, 0x1, URZ ;  /* 0x000000010d157899 */ /* 0x000fe2000800063f */
[--C-:B------:R-:W-:Y:S01]  /*12d0*/  SHF.R.S32.HI R15, RZ, 0x2, R13.reuse ;  /* 0x00000002ff0f7819 */ /* 0x100fe2000001140d */
[----:B------:R-:W-:Y:S01]  /*12e0*/  USEL UR14, UR13, 0x1, UP0 ;  /* 0x000000010d0e7887 */ /* 0x000fe20008000000 */
[----:B------:R-:W-:Y:S01]  /*12f0*/  SHF.R.S32.HI R16, RZ, 0x1f, R13 ;  /* 0x0000001fff107819 */ /* 0x000fe2000001140d */
[----:B------:R-:W-:Y:S01]  /*1300*/  UISETP.NE.AND UP0, UPT, UR7, URZ, UPT ;  /* 0x0000003f0700728c */ /* 0x000fe2000bf05270 */
[----:B------:R-:W-:Y:S01]  /*1310*/  SHF.R.S32.HI R17, RZ, 0x5, R17 ;  /* 0x00000005ff117819 */ /* 0x000fe20000011411 */
[----:B------:R-:W-:Y:S01]  /*1320*/  UIADD3 UR14, -UR14, UR13, URZ ;  /* 0x0000000d0e0e7290 */ /* 0x000fe2000fffe13f */
[----:B------:R-:W-:-:S04]  /*1330*/  LEA.HI R16, R16, R15, RZ, 0x3 ;  /* 0x0000000f10107211 */ /* 0x000fc800078f18ff */
[----:B------:R-:W-:Y:S01]  /*1340*/  LOP3.LUT R16, R16, 0xfffffff8, RZ, 0xc0, !PT ;  /* 0xfffffff810107812 */ /* 0x000fe200078ec0ff */
[----:B0-----:R-:W-:-:S04]  /*1350*/  ULEA UR12, UR6, UR12, 0x18 ;  /* 0x0000000c060c7291 */ /* 0x001fc8000f8ec03f */
[----:B------:R-:W-:Y:S01]  /*1360*/  IMAD.IADD R14, R15, 0x1, -R16 ;  /* 0x000000010f0e7824 */ /* 0x000fe200078e0a10 */
[----:B------:R-:W-:Y:S01]  /*1370*/  USHF.L.U32 UR6, UR7, 0x3, URZ ;  /* 0x0000000307067899 */ /* 0x000fe2000800063f */
[----:B------:R-:W-:Y:S01]  /*1380*/  LOP3.LUT R16, R13, 0xfffffffc, RZ, 0xc0, !PT ;  /* 0xfffffffc0d107812 */ /* 0x000fe200078ec0ff */
[----:B------:R-:W-:Y:S01]  /*1390*/  USEL UR7, URZ, 0x1, UP0 ;  /* 0x000000013f077887 */ /* 0x000fe20008000000 */
[--C-:B------:R-:W-:Y:S01]  /*13a0*/  IMAD R13, R17, -0x10, -R14.reuse ;  /* 0xfffffff0110d7824 */ /* 0x100fe200078e0a0e */
[----:B------:R-:W-:Y:S01]  /*13b0*/  ULOP3.LUT UR6, UR6, 0x8, URZ, 0xc0, !UPT ;  /* 0x0000000806067892 */ /* 0x000fe2000f8ec03f */
[----:B------:R-:W-:Y:S01]  /*13c0*/  SHF.R.S32.HI R15, RZ, 0x1f, R14 ;  /* 0x0000001fff0f7819 */ /* 0x000fe2000001140e */
[----:B------:R-:W-:Y:S01]  /*13d0*/  UIADD3 UR22, UR12, 0x80, URZ ;  /* 0x000000800c167890 */ /* 0x000fe2000fffe03f */
[----:B------:R-:W-:Y:S01]  /*13e0*/  IMAD.IADD R11, R11, 0x1, -R16 ;  /* 0x000000010b0b7824 */ /* 0x000fe200078e0a10 */
[----:B------:R-:W-:Y:S01]  /*13f0*/  ULOP3.LUT UR23, UR6, 0x8, URZ, 0x3c, !UPT ;  /* 0x0000000806177892 */ /* 0x000fe2000f8e3c3f */
[----:B------:R-:W-:Y:S01]  /*1400*/  IMAD.U32 R148, RZ, RZ, UR7 ;  /* 0x00000007ff947e24 */ /* 0x000fe2000f8e00ff */
[----:B------:R-:W-:Y:S01]  /*1410*/  ULOP3.LUT UR16, UR6, 0x18, URZ, 0x3c, !UPT ;  /* 0x0000001806107892 */ /* 0x000fe2000f8e3c3f */
[----:B------:R-:W-:Y:S01]  /*1420*/  IMAD.WIDE R14, R17, 0x10, R14 ;  /* 0x00000010110e7825 */ /* 0x000fe200078e020e */
[----:B------:R-:W-:Y:S01]  /*1430*/  ULEA UR15, UR15, UR22, 0x3 ;  /* 0x000000160f0f7291 */ /* 0x000fe2000f8e183f */
[----:B------:R-:W-:-:S02]  /*1440*/  ULDC UR6, c[0x0][0x284] ;  /* 0x0000a10000067ab9 */ /* 0x000fc40000000800 */
[----:B------:R-:W-:-:S09]  /*1450*/  VIADD R13, R13, UR6 ;  /* 0x000000060d0d7c36 */ /* 0x000fd20008000000 */
.L_x_169:
[----:B------:R-:W-:Y:S01]  /*1460*/  SHF.L.U32 R16, R148, 0x1f, RZ ;  /* 0x0000001f94107819 */ /* 0x000fe200000006ff */
[----:B------:R-:W0:Y:S01]  /*1470*/  LDC R17, c[0x0][0x28c] ;  /* 0x0000a300ff117b82 */ /* 0x000e220000000800 */
[----:B------:R-:W-:Y:S01]  /*1480*/  UMOV UR6, URZ ;  /* 0x0000003f00067c82 */ /* 0x000fe20008000000 */
[----:B------:R-:W-:Y:S01]  /*1490*/  UMOV UR17, UR5 ;  /* 0x0000000500117c82 */ /* 0x000fe20008000000 */
[----:B-1----:R-:W1:Y:S01]  /*14a0*/  SYNCS.PHASECHK.TRANS64.TRYWAIT P0, [UR15+-0x8], R16 ;  /* 0xfffff810ff0075a7 */ /* 0x002e62000800014f */
[----:B0-----:R-:W-:Y:S01]  /*14b0*/  ISETP.GE.AND P1, PT, R17, 0x1, PT ;  /* 0x000000011100780c */ /* 0x001fe20003f26270 */
[----:B-1-34-:R-:W-:-:S12]  /*14c0*/  @!P0 BRA `(.L_x_15) ;  /* 0x0000007800fc8947 */ /* 0x01afd80003800000 */
.L_x_194:
[----:B------:R-:W-:Y:S01]  /*14d0*/  UMOV UR7, URZ ;  /* 0x0000003f00077c82 */ /* 0x000fe20008000000 */
[----:B------:R-:W-:Y:S01]  /*14e0*/  UMOV UR8, URZ ;  /* 0x0000003f00087c82 */ /* 0x000fe20008000000 */
[----:B------:R-:W-:Y:S02]  /*14f0*/  CS2R R22, SRZ ;  /* 0x0000000000167805 */ /* 0x000fe4000001ff00 */
[----:B------:R-:W-:Y:S02]  /*1500*/  CS2R R20, SRZ ;  /* 0x0000000000147805 */ /* 0x000fe4000001ff00 */
[----:B------:R-:W-:Y:S02]  /*1510*/  CS2R R88, SRZ ;  /* 0x0000000000587805 */ /* 0x000fe4000001ff00 */
[----:B------:R-:W-:Y:S02]  /*1520*/  CS2R R90, SRZ ;  /* 0x00000000005a7805 */ /* 0x000fe4000001ff00 */
[----:B------:R-:W-:-:S02]  /*1530*/  CS2R R92, SRZ ;  /* 0x00000000005c7805 */ /* 0x000fc4000001ff00 */
[----:B------:R-:W-:Y:S02]  /*1540*/  CS2R R94, SRZ ;  /* 0x00000000005e7805 */ /* 0x000fe4000001ff00 */
        /* <DEDUP_REMOVED lines=24> */
[----:B------:R-:W-:Y:S01]  /*16d0*/  CS2R R144, SRZ ;  /* 0x0000000000907805 */ /* 0x000fe2000001ff00 */
[----:B------:R-:W-:Y:S01]  /*16e0*/  IMAD.MOV.U32 R147, RZ, RZ, RZ ;  /* 0x000000ffff937224 */ /* 0x000fe200078e00ff */
[----:B------:R-:W-:Y:S01]  /*16f0*/  CS2R R24, SRZ ;  /* 0x0000000000187805 */ /* 0x000fe2000001ff00 */
[----:B------:R-:W-:Y:S01]  /*1700*/  IMAD.MOV.U32 R149, RZ, RZ, RZ ;  /* 0x000000ffff957224 */ /* 0x000fe200078e00ff */
[----:B------:R-:W-:Y:S01]  /*1710*/  CS2R R26, SRZ ;  /* 0x00000000001a7805 */ /* 0x000fe2000001ff00 */
[----:B------:R-:W-:Y:S01]  /*1720*/  IMAD.U32 R19, RZ, RZ, UR4 ;  /* 0x00000004ff137e24 */ /* 0x000fe2000f8e00ff */
        /* <DEDUP_REMOVED lines=29> */
[----:B------:R-:W-:Y:S01]  /*1900*/  CS2R R86, SRZ ;  /* 0x0000000000567805 */ /* 0x000fe2000001ff00 */
[----:B------:R-:W-:Y:S06]  /*1910*/  @!P1 BRA `(.L_x_16) ;  /* 0x00000008003c9947 */ /* 0x000fec0003800000 */
[----:B------:R-:W-:-:S13]  /*1920*/  ISETP.NE.AND P1, PT, R146, 0x3, PT ;  /* 0x000000039200780c */ /* 0x000fda0003f25270 */
[----:B------:R-:W-:Y:S05]  /*1930*/  @!P1 BRA `(.L_x_17) ;  /* 0x0000000000049947 */ /* 0x000fea0003800000 */
[----:B------:R-:W-:Y:S01]  /*1940*/  BPT.TRAP 0x1 ;  /* 0x000000040000795c */ /* 0x000fe20000300000 */
.L_x_17:
[----:B------:R-:W-:Y:S01]  /*1950*/  ULEA UR6, UR5, UR12, 0x3 ;  /* 0x0000000c05067291 */ /* 0x000fe2000f8e183f */
[----:B0-----:R-:W-:-:S05]  /*1960*/  IMAD.U32 R16, RZ, RZ, UR4 ;  /* 0x00000004ff107e24 */ /* 0x001fca000f8e00ff */
[----:B------:R-:W-:-:S04]  /*1970*/  SHF.L.U32 R16, R16, 0x1f, RZ ;  /* 0x0000001f10107819 */ /* 0x000fc800000006ff */
[----:B------:R0:W1:Y:S01]  /*1980*/  SYNCS.PHASECHK.TRANS64.TRYWAIT P0, [UR6], R16 ;  /* 0x00000010ff0075a7 */ /* 0x0000620008000146 */
[----:B------:R-:W-:Y:S05]  /*1990*/  @!P1 BRA `(.L_x_18) ;  /* 0x0000000000049947 */ /* 0x000fea0003800000 */
[----:B------:R-:W-:Y:S01]  /*19a0*/  BPT.TRAP 0x1 ;  /* 0x000000040000795c */ /* 0x000fe20000300000 */
.L_x_18:
[----:B-1----:R-:W-:Y:S05]  /*19b0*/  @P0 BRA `(.L_x_19) ;  /* 0x0000000000080947 */ /* 0x002fea0003800000 */
[----:B------:R-:W1:Y:S02]  /*19c0*/  SYNCS.PHASECHK.TRANS64.TRYWAIT P0, [UR6], R16 ;  /* 0x00000010ff0075a7 */ /* 0x000e640008000146 */
[----:B-1----:R-:W-:Y:S05]  /*19d0*/  @!P0 BRA `(.L_x_20) ;  /* 0x0000007400d08947 */ /* 0x002fea0003800000 */
.L_x_19:
[----:B------:R-:W-:Y:S01]  /*19e0*/  UIADD3 UR6, UR12, 0x180, URZ ;  /* 0x000001800c067890 */ /* 0x000fe2000fffe03f */
[----:B------:R-:W-:Y:S01]  /*19f0*/  WARPGROUP.ARRIVE ;  /* 0x00000000000079c5 */ /* 0x000fe20000000000 */
[----:B------:R-:W-:Y:S01]  /*1a00*/  UIADD3 UR7, UR12, 0x7180, URZ ;  /* 0x000071800c077890 */ /* 0x000fe2000fffe03f */
[----:B------:R-:W-:Y:S01]  /*1a10*/  CS2R R22, SRZ ;  /* 0x0000000000167805 */ /* 0x000fe2000001ff00 */
[----:B------:R-:W-:Y:S01]  /*1a20*/  USHF.R.U32.HI UR6, URZ, 0x4, UR6 ;  /* 0x000000043f067899 */ /* 0x000fe20008011606 */
[----:B------:R-:W-:Y:S01]  /*1a30*/  CS2R R20, SRZ ;  /* 0x0000000000147805 */ /* 0x000fe2000001ff00 */
[----:B------:R-:W-:Y:S01]  /*1a40*/  USHF.R.U32.HI UR7, URZ, 0x4, UR7 ;  /* 0x000000043f077899 */ /* 0x000fe20008011607 */
[----:B------:R-:W-:Y:S01]  /*1a50*/  CS2R R88, SRZ ;  /* 0x0000000000587805 */ /* 0x000fe2000001ff00 */
[----:B------:R-:W-:Y:S01]  /*1a60*/  ULOP3.LUT UR6, UR6, 0x3fff, URZ, 0xc0, !UPT ;  /* 0x00003fff06067892 */ /* 0x000fe2000f8ec03f */
[----:B------:R-:W-:Y:S01]  /*1a70*/  CS2R R90, SRZ ;  /* 0x00000000005a7805 */ /* 0x000fe2000001ff00 */
[----:B------:R-:W-:Y:S01]  /*1a80*/  ULOP3.LUT UR7, UR7, 0x3fff, URZ, 0xc0, !UPT ;  /* 0x00003fff07077892 */ /* 0x000fe2000f8ec03f */
[----:B------:R-:W-:Y:S01]  /*1a90*/  CS2R R92, SRZ ;  /* 0x00000000005c7805 */ /* 0x000fe2000001ff00 */
[----:B------:R-:W-:Y:S01]  /*1aa0*/  ULOP3.LUT UR6, UR6, 0x10000, URZ, 0xfc, !UPT ;  /* 0x0001000006067892 */ /* 0x000fe2000f8efc3f */
[----:B------:R-:W-:Y:S01]  /*1ab0*/  CS2R R94, SRZ ;  /* 0x00000000005e7805 */ /* 0x000fe2000001ff00 */
[----:B------:R-:W-:Y:S01]  /*1ac0*/  ULOP3.LUT UR7, UR7, 0x10000, URZ, 0xfc, !UPT ;  /* 0x0001000007077892 */ /* 0x000fe2000f8efc3f */
[----:B------:R-:W-:Y:S01]  /*1ad0*/  CS2R R96, SRZ ;  /* 0x0000000000607805 */ /* 0x000fe2000001ff00 */
[----:B------:R-:W-:Y:S01]  /*1ae0*/  ULEA UR8, UR5, UR6, 0x8 ;  /* 0x0000000605087291 */ /* 0x000fe2000f8e403f */
[----:B------:R-:W-:Y:S01]  /*1af0*/  CS2R R98, SRZ ;  /* 0x0000000000627805 */ /* 0x000fe2000001ff00 */
[----:B------:R-:W-:Y:S01]  /*1b00*/  ULEA UR10, UR5, UR7, 0x9 ;  /* 0x00000007050a7291 */ /* 0x000fe2000f8e483f */
[----:B------:R-:W-:Y:S01]  /*1b10*/  CS2R R100, SRZ ;  /* 0x0000000000647805 */ /* 0x000fe2000001ff00 */
[----:B------:R-:W-:Y:S01]  /*1b20*/  UMOV UR9, 0x80000020 ;  /* 0x8000002000097882 */ /* 0x000fe20000000000 */
[----:B------:R-:W-:Y:S01]  /*1b30*/  UMOV UR11, 0x80000020 ;  /* 0x80000020000b7882 */ /* 0x000fe20000000000 */
[----:B------:R-:W-:Y:S01]  /*1b40*/  ULDC UR7, c[0x0][0x50c] ;  /* 0x0001430000077ab9 */ /* 0x000fe20000000800 */
[----:B------:R-:W-:Y:S01]  /*1b50*/  UMOV UR6, 0x2 ;  /* 0x0000000200067882 */ /* 0x000fe20000000000 */
[----:B------:R-:W-:Y:S01]  /*1b60*/  UISETP.NE.AND UP0, UPT, UR7, 0x2, UPT ;  /* 0x000000020700788c */ /* 0x000fe2000bf05270 */
[----:B------:R-:W-:-:S02]  /*1b70*/  CS2R R102, SRZ ;  /* 0x0000000000667805 */ /* 0x000fc4000001ff00 */
[----:B------:R-:W-:Y:S01]  /*1b80*/  CS2R R104, SRZ ;  /* 0x0000000000687805 */ /* 0x000fe2000001ff00 */
[----:B------:R-:W-:Y:S01]  /*1b90*/  QGMMA.64x128x32.F32.E4M3.E4M3 R24, gdesc[UR8], RZ, !UPT ;  /* 0x01e00000081879f3 */ /* 0x000fe2000c7008ff */
[----:B------:R-:W-:Y:S01]  /*1ba0*/  USEL UR7, URZ, 0x1, UP0 ;  /* 0x000000013f077887 */ /* 0x000fe20008000000 */
[----:B------:R-:W-:Y:S01]  /*1bb0*/  CS2R R106, SRZ ;  /* 0x00000000006a7805 */ /* 0x000fe2000001ff00 */
[----:B------:R-:W-:Y:S01]  /*1bc0*/  UIADD3 UR8, UR8, 0x2, URZ ;  /* 0x0000000208087890 */ /* 0x000fe2000fffe03f */
[----:B------:R-:W-:Y:S01]  /*1bd0*/  CS2R R108, SRZ ;  /* 0x00000000006c7805 */ /* 0x000fe2000001ff00 */
[----:B------:R-:W-:Y:S01]  /*1be0*/  UIADD3 UR10, UR10, 0x2, URZ ;  /* 0x000000020a0a7890 */ /* 0x000fe2000fffe03f */
[----:B------:R-:W-:Y:S02]  /*1bf0*/  CS2R R110, SRZ ;  /* 0x00000000006e7805 */ /* 0x000fe4000001ff00 */
[----:B------:R-:W-:Y:S01]  /*1c00*/  ISETP.NE.AND P0, PT, RZ, UR7, PT ;  /* 0x00000007ff007c0c */ /* 0x000fe2000bf05270 */
[----:B------:R-:W-:Y:S01]  /*1c10*/  UMOV UR9, 0x80000020 ;  /* 0x8000002000097882 */ /* 0x000fe20000000000 */
[----:B------:R-:W-:Y:S01]  /*1c20*/  UMOV UR11, 0x80000020 ;  /* 0x80000020000b7882 */ /* 0x000fe20000000000 */
        /* <DEDUP_REMOVED lines=17> */
[----:B------:R-:W-:Y:S02]  /*1d40*/  IMAD.MOV.U32 R147, RZ, RZ, RZ ;  /* 0x000000ffff937224 */ /* 0x000fe400078e00ff */
[----:B------:R-:W-:Y:S01]  /*1d50*/  IMAD.MOV.U32 R149, RZ, RZ, RZ ;  /* 0x000000ffff957224 */ /* 0x000fe200078e00ff */
[----:B------:R-:W-:Y:S01]  /*1d60*/  QGMMA.64x128x32.F32.E4M3.E4M3 R24, gdesc[UR8], R24, gsb0 ;  /* 0x01e00000081879f3 */ /* 0x000fe20008000818 */
[----:B------:R-:W-:Y:S05]  /*1d70*/  @!P0 BRA `(.L_x_21) ;  /* 0x0000000400088947 */ /* 0x000fea0003800000 */
[----:B------:R-:W-:Y:S02]  /*1d80*/  WARPGROUP.DEPBAR.LE gsb0, 0x0 ;  /* 0x00008000000079c5 */ /* 0x000fe40000010000 */
[----:B------:R-:W-:-:S01]  /*1d90*/  FADD R149, RZ, R24 ;  /* 0x00000018ff957221 */ /* 0x000fc20000000000 */
[----:B------:R-:W-:Y:S01]  /*1da0*/  FADD R144, RZ, R25 ;  /* 0x00000019ff907221 */ /* 0x000fe20000000000 */
        /* <DEDUP_REMOVED lines=62> */
[----:B------:R-:W-:-:S06]  /*2190*/  UMOV UR6, URZ ;  /* 0x0000003f00067c82 */ /* 0x000fcc0008000000 */
.L_x_21:
[----:B------:R-:W-:-:S04]  /*21a0*/  UIADD3 UR17, UR5, 0x1, URZ ;  /* 0x0000000105117890 */ /* 0x000fc8000fffe03f */
[----:B------:R-:W-:-:S04]  /*21b0*/  UISETP.NE.AND UP0, UPT, UR17, 0x7, UPT ;  /* 0x000000071100788c */ /* 0x000fc8000bf05270 */
[----:B------:R-:W-:Y:S02]  /*21c0*/  USEL UR8, URZ, 0x1, UP0 ;  /* 0x000000013f087887 */ /* 0x000fe40008000000 */
[----:B------:R-:W-:Y:S02]  /*21d0*/  USEL UR17, UR17, URZ, UP0 ;  /* 0x0000003f11117287 */ /* 0x000fe40008000000 */
[----:B------:R-:W-:-:S06]  /*21e0*/  ULOP3.LUT UR8, UR4, UR8, URZ, 0x3c, !UPT ;  /* 0x0000000804087292 */ /* 0x000fcc000f8e3c3f */
[----:B------:R-:W-:Y:S01]  /*21f0*/  IMAD.U32 R19, RZ, RZ, UR8 ;  /* 0x00000008ff137e24 */ /* 0x000fe2000f8e00ff */
[----:B------:R-:W-:-:S06]  /*2200*/  UMOV UR8, 0x1 ;  /* 0x0000000100087882 */ /* 0x000fcc0000000000 */
.L_x_16:
[----:B------:R-:W-:-:S06]  /*2210*/  UISETP.GE.AND UP0, UPT, UR14, 0x1, UPT ;  /* 0x000000010e00788c */ /* 0x000fcc000bf06270 */
[----:B------:R-:W-:-:S13]  /*2220*/  PLOP3.LUT P0, PT, PT, PT, UP0, 0x80, 0x0 ;  /* 0x000000000000781c */ /* 0x000fda0003f0f008 */
[----:B------:R-:W-:Y:S05]  /*2230*/  @!P0 BRA `(.L_x_22) ;  /* 0x0000000800048947 */ /* 0x000fea0003800000 */
[----:B01----:R-:W-:Y:S01]  /*2240*/  IMAD.U32 R16, RZ, RZ, UR14 ;  /* 0x0000000eff107e24 */ /* 0x003fe2000f8e00ff */
[----:B------:R-:W-:Y:S01]  /*2250*/  UMOV UR20, UR5 ;  /* 0x0000000500147c82 */ /* 0x000fe20008000000 */
[----:B------:R-:W-:-:S05]  /*2260*/  ULDC UR24, c[0x0][0x50c] ;  /* 0x0001430000187ab9 */ /* 0x000fca0000000800 */
.L_x_30:
[----:B------:R-:W-:-:S13]  /*2270*/  ISETP.NE.AND P1, PT, R146, 0x3, PT ;  /* 0x000000039200780c */ /* 0x000fda0003f25270 */
[----:B01----:R-:W-:Y:S05]  /*2280*/  @!P1 BRA `(.L_x_23) ;  /* 0x0000000000049947 */ /* 0x003fea0003800000 */
[----:B------:R-:W-:Y:S01]  /*2290*/  BPT.TRAP 0x1 ;  /* 0x000000040000795c */ /* 0x000fe20000300000 */
.L_x_23:
[----:B------:R-:W-:Y:S01]  /*22a0*/  ULEA UR9, UR17, UR12, 0x3 ;  /* 0x0000000c11097291 */ /* 0x000fe2000f8e183f */
[----:B------:R-:W-:-:S08]  /*22b0*/  SHF.L.U32 R17, R19, 0x1f, RZ ;  /* 0x0000001f13117819 */ /* 0x000fd000000006ff */
[----:B------:R0:W1:Y:S01]  /*22c0*/  SYNCS.PHASECHK.TRANS64.TRYWAIT P0, [UR9], R17 ;  /* 0x00000011ff0075a7 */ /* 0x0000620008000149 */
[----:B------:R-:W-:Y:S05]  /*22d0*/  @!P1 BRA `(.L_x_24) ;  /* 0x0000000000049947 */ /* 0x000fea0003800000 */
[----:B------:R-:W-:Y:S01]  /*22e0*/  BPT.TRAP 0x1 ;  /* 0x000000040000795c */ /* 0x000fe20000300000 */
.L_x_24:
[----:B-1----:R-:W-:Y:S05]  /*22f0*/  @P0 BRA `(.L_x_25) ;  /* 0x0000000000080947 */ /* 0x002fea0003800000 */
[----:B------:R-:W1:Y:S02]  /*2300*/  SYNCS.PHASECHK.TRANS64.TRYWAIT P0, [UR9], R17 ;  /* 0x00000011ff0075a7 */ /* 0x000e640008000149 */
[----:B-1----:R-:W-:Y:S05]  /*2310*/  @!P0 BRA `(.L_x_26) ;  /* 0x0000006c00988947 */ /* 0x002fea0003800000 */
.L_x_25:
[----:B------:R-:W-:Y:S01]  /*2320*/  UIADD3 UR9, UR12, 0x180, URZ ;  /* 0x000001800c097890 */ /* 0x000fe2000fffe03f */
[----:B------:R-:W-:Y:S01]  /*2330*/  WARPGROUP.ARRIVE ;  /* 0x00000000000079c5 */ /* 0x000fe20000000000 */
[----:B------:R-:W-:Y:S02]  /*2340*/  UIADD3 UR10, UR12, 0x7180, URZ ;  /* 0x000071800c0a7890 */ /* 0x000fe4000fffe03f */
[----:B------:R-:W-:Y:S02]  /*2350*/  UISETP.NE.AND UP0, UPT, UR7, URZ, UPT ;  /* 0x0000003f0700728c */ /* 0x000fe4000bf05270 */
[----:B------:R-:W-:Y:S02]  /*2360*/  USHF.R.U32.HI UR9, URZ, 0x4, UR9 ;  /* 0x000000043f097899 */ /* 0x000fe40008011609 */
[----:B------:R-:W-:Y:S02]  /*2370*/  USHF.R.U32.HI UR10, URZ, 0x4, UR10 ;  /* 0x000000043f0a7899 */ /* 0x000fe4000801160a */
[----:B------:R-:W-:-:S02]  /*2380*/  USEL UR8, UR8, URZ, !UP0 ;  /* 0x0000003f08087287 */ /* 0x000fc4000c000000 */
[----:B------:R-:W-:Y:S02]  /*2390*/  ULOP3.LUT UR9, UR9, 0x3fff, URZ, 0xc0, !UPT ;  /* 0x00003fff09097892 */ /* 0x000fe4000f8ec03f */
[----:B------:R-:W-:Y:S02]  /*23a0*/  ULOP3.LUT UR10, UR10, 0x3fff, URZ, 0xc0, !UPT ;  /* 0x00003fff0a0a7892 */ /* 0x000fe4000f8ec03f */
[----:B------:R-:W-:Y:S02]  /*23b0*/  UISETP.NE.U32.AND UP0, UPT, UR8, URZ, UPT ;  /* 0x0000003f0800728c */ /* 0x000fe4000bf05070 */
[----:B------:R-:W-:Y:S02]  /*23c0*/  ULOP3.LUT UR8, UR9, 0x10000, URZ, 0xfc, !UPT ;  /* 0x0001000009087892 */ /* 0x000fe4000f8efc3f */
[----:B------:R-:W-:Y:S02]  /*23d0*/  ULOP3.LUT UR10, UR10, 0x10000, URZ, 0xfc, !UPT ;  /* 0x000100000a0a7892 */ /* 0x000fe4000f8efc3f */
[----:B------:R-:W-:-:S02]  /*23e0*/  ULEA UR8, UR17, UR8, 0x8 ;  /* 0x0000000811087291 */ /* 0x000fc4000f8e403f */
[----:B------:R-:W-:Y:S01]  /*23f0*/  ULEA UR10, UR17, UR10, 0x9 ;  /* 0x0000000a110a7291 */ /* 0x000fe2000f8e483f */
[----:B------:R-:W-:Y:S01]  /*2400*/  UMOV UR9, 0x80000020 ;  /* 0x8000002000097882 */ /* 0x000fe20000000000 */
[----:B------:R-:W-:Y:S01]  /*2410*/  UMOV UR11, 0x80000020 ;  /* 0x80000020000b7882 */ /* 0x000fe20000000000 */
[----:B------:R-:W-:-:S06]  /*2420*/  UIADD3 UR6, UR6, 0x2, URZ ;  /* 0x0000000206067890 */ /* 0x000fcc000fffe03f */
[----:B------:R-:W-:Y:S01]  /*2430*/  QGMMA.64x128x32.F32.E4M3.E4M3 R24, gdesc[UR8], R24, UP0 ;  /* 0x01e00000081879f3 */ /* 0x000fe2000bf00818 */
[----:B------:R-:W-:Y:S02]  /*2440*/  UIADD3 UR8, UR8, 0x2, URZ ;  /* 0x0000000208087890 */ /* 0x000fe4000fffe03f */
[----:B------:R-:W-:Y:S01]  /*2450*/  UIADD3 UR10, UR10, 0x2, URZ ;  /* 0x000000020a0a7890 */ /* 0x000fe2000fffe03f */
[----:B------:R-:W-:Y:S01]  /*2460*/  UMOV UR9, 0x80000020 ;  /* 0x8000002000097882 */ /* 0x000fe20000000000 */
[----:B------:R-:W-:Y:S01]  /*2470*/  UMOV UR11, 0x80000020 ;  /* 0x80000020000b7882 */ /* 0x000fe20000000000 */
[----:B------:R-:W-:-:S04]  /*2480*/  UISETP.NE.AND UP0, UPT, UR6, UR24, UPT ;  /* 0x000000180600728c */ /* 0x000fc8000bf05270 */
[----:B------:R-:W-:-:S06]  /*2490*/  USEL UR7, URZ, 0x1, UP0 ;  /* 0x000000013f077887 */ /* 0x000fcc0008000000 */
[----:B------:R-:W-:Y:S01]  /*24a0*/  ISETP.NE.AND P0, PT, RZ, UR7, PT ;  /* 0x00000007ff007c0c */ /* 0x000fe2000bf05270 */
[----:B------:R-:W-:Y:S03]  /*24b0*/  QGMMA.64x128x32.F32.E4M3.E4M3 R24, gdesc[UR8], R24, gsb0 ;  /* 0x01e00000081879f3 */ /* 0x000fe60008000818 */
[----:B------:R-:W-:-:S09]  /*24c0*/  WARPGROUP.DEPBAR.LE gsb0, 0x1 ;  /* 0x00008000000079c5 */ /* 0x000fd20000010100 */
[----:B------:R-:W-:Y:S05]  /*24d0*/  @!P0 BRA `(.L_x_27) ;  /* 0x0000000400088947 */ /* 0x000fea0003800000 */
[----:B------:R-:W-:Y:S02]  /*24e0*/  WARPGROUP.DEPBAR.LE gsb0, 0x0 ;  /* 0x00008000000079c5 */ /* 0x000fe40000010000 */
[----:B------:R-:W-:-:S01]  /*24f0*/  FADD R149, R24, R149 ;  /* 0x0000009518957221 */ /* 0x000fc20000000000 */
[----:B------:R-:W-:Y:S01]  /*2500*/  FADD R144, R25, R144 ;  /* 0x0000009019907221 */ /* 0x000fe20000000000 */
        /* <DEDUP_REMOVED lines=62> */
[----:B------:R-:W-:-:S06]  /*28f0*/  UMOV UR6, URZ ;  /* 0x0000003f00067c82 */ /* 0x000fcc0008000000 */
.L_x_27:
[----:B------:R-:W-:Y:S05]  /*2900*/  @!P1 BRA `(.L_x_28) ;  /* 0x0000000000049947 */ /* 0x000fea0003800000 */
[----:B------:R-:W-:Y:S01]  /*2910*/  BPT.TRAP 0x1 ;  /* 0x000000040000795c */ /* 0x000fe20000300000 */
.L_x_28:
[----:B------:R-:W-:Y:S01]  /*2920*/  ULEA UR8, UR20, UR12, 0x3 ;  /* 0x0000000c14087291 */ /* 0x000fe2000f8e183f */
[----:B------:R-:W-:-:S03]  /*2930*/  ISETP.GT.U32.AND P0, PT, R7, 0x1, PT ;  /* 0x000000010700780c */ /* 0x000fc60003f04070 */
[----:B------:R-:W-:-:S04]  /*2940*/  UIADD3 UR8, UR8, 0x38, URZ ;  /* 0x0000003808087890 */ /* 0x000fc8000fffe03f */
[----:B------:R-:W-:-:S09]  /*2950*/  UPRMT UR8, URZ, 0x654, UR8 ;  /* 0x000006543f087896 */ /* 0x000fd20008000008 */
[----:B------:R-:W-:Y:S01]  /*2960*/  SYNCS.ARRIVE.TRANS64.RED.A1T0 RZ, [UR8], RZ ;  /* 0x000000ffffff79a7 */ /* 0x000fe20008100408 */
[----:B------:R-:W-:Y:S05]  /*2970*/  @P0 BRA `(.L_x_29) ;  /* 0x0000000000040947 */ /* 0x000fea0003800000 */
[----:B------:R-:W-:Y:S01]  /*2980*/  BPT.TRAP 0x1 ;  /* 0x000000040000795c */ /* 0x000fe20000300000 */
.L_x_29:
[----:B------:R-:W-:Y:S01]  /*2990*/  UIADD3 UR17, UR17, 0x1, URZ ;  /* 0x0000000111117890 */ /* 0x000fe2000fffe03f */
[C---:B------:R-:W-:Y:S01]  /*29a0*/  ISETP.GT.AND P0, PT, R16.reuse, 0x1, PT ;  /* 0x000000011000780c */ /* 0x040fe20003f04270 */
[----:B------:R-:W-:Y:S01]  /*29b0*/  UIADD3 UR20, UR20, 0x1, URZ ;  /* 0x0000000114147890 */ /* 0x000fe2000fffe03f */
[----:B------:R-:W-:Y:S01]  /*29c0*/  VIADD R16, R16, 0xffffffff ;  /* 0xffffffff10107836 */ /* 0x000fe20000000000 */
[----:B------:R-:W-:Y:S02]  /*29d0*/  UISETP.NE.AND UP0, UPT, UR17, 0x7, UPT ;  /* 0x000000071100788c */ /* 0x000fe4000bf05270 */
[----:B------:R-:W-:Y:S02]  /*29e0*/  UISETP.NE.AND UP1, UPT, UR20, 0x7, UPT ;  /* 0x000000071400788c */ /* 0x000fe4000bf25270 */
[----:B------:R-:W-:Y:S02]  /*29f0*/  USEL UR8, URZ, 0x1, UP0 ;  /* 0x000000013f087887 */ /* 0x000fe40008000000 */
[----:B------:R-:W-:-:S02]  /*2a00*/  USEL UR17, UR17, URZ, UP0 ;  /* 0x0000003f11117287 */ /* 0x000fc40008000000 */
[----:B------:R-:W-:Y:S02]  /*2a10*/  USEL UR20, UR20, URZ, UP1 ;  /* 0x0000003f14147287 */ /* 0x000fe40008800000 */
[----:B------:R-:W-:Y:S01]  /*2a20*/  LOP3.LUT R19, R19, UR8, RZ, 0x3c, !PT ;  /* 0x0000000813137c12 */ /* 0x000fe2000f8e3cff */
[----:B------:R-:W-:Y:S01]  /*2a30*/  UMOV UR8, 0x1 ;  /* 0x0000000100087882 */ /* 0x000fe20000000000 */
[----:B------:R-:W-:Y:S08]  /*2a40*/  @P0 BRA `(.L_x_30) ;  /* 0xfffffff800080947 */ /* 0x000ff0000383ffff */
.L_x_22:
[----:B------:R-:W-:Y:S01]  /*2a50*/  UISETP.NE.AND UP0, UPT, UR6, URZ, UPT ;  /* 0x0000003f0600728c */ /* 0x000fe2000bf05270 */
[----:B01----:R-:W0:Y:S01]  /*2a60*/  LDC R16, c[0x0][0x28c] ;  /* 0x0000a300ff107b82 */ /* 0x003e220000000800 */
[----:B------:R-:W-:Y:S02]  /*2a70*/  IMAD.U32 R17, RZ, RZ, UR23 ;  /* 0x00000017ff117e24 */ /* 0x000fe4000f8e00ff */
[----:B------:R-:W-:-:S06]  /*2a80*/  USEL UR6, URZ, 0x1, !UP0 ;  /* 0x000000013f067887 */ /* 0x000fcc000c000000 */
[----:B------:R-:W-:-:S13]  /*2a90*/  ISETP.NE.AND P0, PT, RZ, UR6, PT ;  /* 0x00000006ff007c0c */ /* 0x000fda000bf05270 */
[----:B------:R-:W-:Y:S05]  /*2aa0*/  @!P0 BRA `(.L_x_31) ;  /* 0x0000000400048947 */ /* 0x000fea0003800000 */
[----:B------:R-:W-:Y:S02]  /*2ab0*/  WARPGROUP.DEPBAR.LE gsb0, 0x0 ;  /* 0x00008000000079c5 */ /* 0x000fe40000010000 */
[----:B------:R-:W-:Y:S01]  /*2ac0*/  FADD R149, R24, R149 ;  /* 0x0000009518957221 */ /* 0x000fe20000000000 */
        /* <DEDUP_REMOVED lines=62> */
[----:B------:R-:W-:-:S07]  /*2eb0*/  FADD R22, R22, R87 ;  /* 0x0000005716167221 */ /* 0x000fce0000000000 */
.L_x_31:
[----:B0-----:R-:W-:Y:S01]  /*2ec0*/  ISETP.GE.AND P0, PT, R16, 0x1, PT ;  /* 0x000000011000780c */ /* 0x001fe20003f06270 */
[----:B------:R0:W-:Y:S01]  /*2ed0*/  SYNCS.ARRIVE.TRANS64.A1T0 RZ, [R17+UR22], RZ ;  /* 0x000000ff11ff79a7 */ /* 0x0001e20008100016 */
[----:B------:R-:W-:-:S11]  /*2ee0*/  WARPGROUP.DEPBAR.LE gsb0, 0x0 ;  /* 0x00008000000079c5 */ /* 0x000fd60000010000 */
[----:B------:R-:W-:Y:S05]  /*2ef0*/  @!P0 BRA `(.L_x_32) ;  /* 0x0000000000408947 */ /* 0x000fea0003800000 */
[----:B------:R-:W-:-:S13]  /*2f00*/  ISETP.NE.AND P0, PT, R146, 0x3, PT ;  /* 0x000000039200780c */ /* 0x000fda0003f05270 */
[----:B------:R-:W-:Y:S05]  /*2f10*/  @!P0 BRA `(.L_x_33) ;  /* 0x0000000000048947 */ /* 0x000fea0003800000 */
[----:B------:R-:W-:Y:S01]  /*2f20*/  BPT.TRAP 0x1 ;  /* 0x000000040000795c */ /* 0x000fe20000300000 */
.L_x_33:
[----:B------:R-:W-:Y:S01]  /*2f30*/  UIADD3 UR8, UR14, UR5, URZ ;  /* 0x000000050e087290 */ /* 0x000fe2000fffe03f */
[----:B------:R-:W-:-:S03]  /*2f40*/  ISETP.GT.U32.AND P0, PT, R7, 0x1, PT ;  /* 0x000000010700780c */ /* 0x000fc60003f04070 */
[----:B------:R-:W-:-:S04]  /*2f50*/  UIMAD.WIDE.U32 UR6, UR8, 0x24924925, URZ ;  /* 0x24924925080678a5 */ /* 0x000fc8000f8e003f */
[----:B------:R-:W-:-:S04]  /*2f60*/  UIADD3 UR6, UR8, -UR7, URZ ;  /* 0x8000000708067290 */ /* 0x000fc8000fffe03f */
[----:B------:R-:W-:-:S04]  /*2f70*/  ULEA.HI UR6, UR6, UR7, URZ, 0x1f ;  /* 0x0000000706067291 */ /* 0x000fc8000f8ff83f */
[----:B------:R-:W-:-:S04]  /*2f80*/  USHF.R.U32.HI UR6, URZ, 0x2, UR6 ;  /* 0x000000023f067899 */ /* 0x000fc80008011606 */
[----:B------:R-:W-:-:S04]  /*2f90*/  UIMAD UR6, UR6, -0x7, UR8 ;  /* 0xfffffff9060678a4 */ /* 0x000fc8000f8e0208 */
[----:B------:R-:W-:-:S04]  /*2fa0*/  ULEA UR6, UR6, UR12, 0x3 ;  /* 0x0000000c06067291 */ /* 0x000fc8000f8e183f */
[----:B------:R-:W-:-:S04]  /*2fb0*/  UIADD3 UR6, UR6, 0x38, URZ ;  /* 0x0000003806067890 */ /* 0x000fc8000fffe03f */
[----:B------:R-:W-:-:S09]  /*2fc0*/  UPRMT UR6, URZ, 0x654, UR6 ;  /* 0x000006543f067896 */ /* 0x000fd20008000006 */
[----:B------:R-:W-:Y:S01]  /*2fd0*/  SYNCS.ARRIVE.TRANS64.RED.A1T0 RZ, [UR6], RZ ;  /* 0x000000ffffff79a7 */ /* 0x000fe20008100406 */
[----:B------:R-:W-:Y:S05]  /*2fe0*/  @P0 BRA `(.L_x_32) ;  /* 0x0000000000040947 */ /* 0x000fea0003800000 */
[----:B------:R-:W-:Y:S01]  /*2ff0*/  BPT.TRAP 0x1 ;  /* 0x000000040000795c */ /* 0x000fe20000300000 */
.L_x_32:
[----:B------:R-:W-:Y:S01]  /*3000*/  SHF.L.U32 R16, R148, 0x1f, RZ ;  /* 0x0000001f94107819 */ /* 0x000fe200000006ff */
[----:B------:R-:W-:Y:S01]  /*3010*/  UIADD3 UR8, UR21, UR5, URZ ;  /* 0x0000000515087290 */ /* 0x000fe2000fffe03f */
[----:B------:R-:W1:Y:S01]  /*3020*/  LDC R32, c[0x0][0x288] ;  /* 0x0000a200ff207b82 */ /* 0x000e620000000800 */
[----:B------:R-:W-:Y:S01]  /*3030*/  UISETP.GE.U32.AND UP1, UPT, UR21, 0x7, UPT ;  /* 0x000000071500788c */ /* 0x000fe2000bf26070 */
[----:B------:R-:W-:Y:S01]  /*3040*/  IMAD.SHL.U32 R26, R11, 0x2, RZ ;  /* 0x000000020b1a7824 */ /* 0x000fe200078e00ff */
[----:B------:R-:W-:Y:S02]  /*3050*/  UISETP.GT.U32.AND UP0, UPT, UR8, 0x6, UPT ;  /* 0x000000060800788c */ /* 0x000fe4000bf04070 */
[----:B------:R-:W-:Y:S02]  /*3060*/  UIMAD.WIDE.U32 UR6, UR8, 0x24924925, URZ ;  /* 0x24924925080678a5 */ /* 0x000fe4000f8e003f */
[----:B------:R-:W-:Y:S01]  /*3070*/  UISETP.LT.U32.AND UP0, UPT, UR21, 0x7, UP0 ;  /* 0x000000071500788c */ /* 0x000fe20008701070 */
[----:B------:R-:W2:Y:S01]  /*3080*/  SYNCS.PHASECHK.TRANS64.TRYWAIT P0, [UR15+0x8], R16 ;  /* 0x00000810ff0075a7 */ /* 0x000ea2000800014f */
[----:B------:R-:W-:Y:S01]  /*3090*/  UIADD3 UR5, UR8, -UR7, URZ ;  /* 0x8000000708057290 */ /* 0x000fe2000fffe03f */
[----:B------:R-:W-:Y:S01]  /*30a0*/  SHF.R.S32.HI R27, RZ, 0x1f, R26 ;  /* 0x0000001fff1b7819 */ /* 0x000fe2000001141a */
[----:B------:R-:W-:-:S02]  /*30b0*/  USEL UR6, URZ, 0x1, !UP0 ;  /* 0x000000013f067887 */ /* 0x000fc4000c000000 */
[----:B------:R-:W-:Y:S02]  /*30c0*/  ULEA.HI UR5, UR5, UR7, URZ, 0x1f ;  /* 0x0000000705057291 */ /* 0x000fe4000f8ff83f */
[----:B------:R-:W-:Y:S02]  /*30d0*/  ULOP3.LUT UR4, UR4, UR6, URZ, 0x3c, !UPT ;  /* 0x0000000604047292 */ /* 0x000fe4000f8e3c3f */
[----:B------:R-:W-:-:S04]  /*30e0*/  USHF.R.U32.HI UR5, URZ, 0x2, UR5 ;  /* 0x000000023f057899 */ /* 0x000fc80008011605 */
[----:B------:R-:W-:Y:S02]  /*30f0*/  @UP1 ULOP3.LUT UR4, UR4, 0x1, UR5, 0x78, !UPT ;  /* 0x0000000104041892 */ /* 0x000fe4000f8e7805 */
[----:B------:R-:W-:Y:S01]  /*3100*/  UIMAD UR5, UR5, -0x7, UR8 ;  /* 0xfffffff9050578a4 */ /* 0x000fe2000f8e0208 */
[----:B-12---:R-:W-:Y:S11]  /*3110*/  @!P0 BRA `(.L_x_34) ;  /* 0x0000006000308947 */ /* 0x006ff60003800000 */
.L_x_195:
[----:B------:R-:W-:Y:S01]  /*3120*/  IMAD.SHL.U32 R28, R6, 0x40, RZ ;  /* 0x00000040061c7824 */ /* 0x000fe200078e00ff */
[----:B------:R-:W-:Y:S01]  /*3130*/  ULDC UR8, c[0x0][0x284] ;  /* 0x0000a10000087ab9 */ /* 0x000fe20000000800 */
[----:B------:R-:W-:Y:S01]  /*3140*/  IMAD.SHL.U32 R29, R5, 0x80, RZ ;  /* 0x00000080051d7824 */ /* 0x000fe200078e00ff */
[----:B------:R-:W-:Y:S01]  /*3150*/  SHF.R.S32.HI R34, RZ, 0x1f, R4 ;  /* 0x0000001fff227819 */ /* 0x000fe20000011404 */
[----:B------:R-:W-:Y:S01]  /*3160*/  ULDC.64 UR6, c[0x0][0x5d0] ;  /* 0x0001740000067ab9 */ /* 0x000fe20000000a00 */
[----:B------:R-:W-:Y:S01]  /*3170*/  ISETP.GE.AND P0, PT, R28, UR8, PT ;  /* 0x000000081c007c0c */ /* 0x000fe2000bf06270 */
[----:B0-----:R-:W-:Y:S01]  /*3180*/  IMAD.WIDE.U32 R16, R4, UR6, R26 ;  /* 0x0000000604107c25 */ /* 0x001fe2000f8e001a */
[----:B------:R-:W-:Y:S02]  /*3190*/  SHF.R.S32.HI R33, RZ, 0x1f, R29 ;  /* 0x0000001fff217819 */ /* 0x000fe4000001141d */
[C---:B------:R-:W-:Y:S01]  /*31a0*/  ISETP.GE.OR P0, PT, R29.reuse, R32, P0 ;  /* 0x000000201d00720c */ /* 0x040fe20000706670 */
[----:B------:R-:W-:Y:S01]  /*31b0*/  IMAD R5, R34, UR6, RZ ;  /* 0x0000000622057c24 */ /* 0x000fe2000f8e02ff */
[----:B------:R-:W-:-:S03]  /*31c0*/  IADD3 R16, P1, R29, R16, RZ ;  /* 0x000000101d107210 */ /* 0x000fc60007f3e0ff */
[----:B------:R-:W-:-:S05]  /*31d0*/  IMAD R5, R4, UR7, R5 ;  /* 0x0000000704057c24 */ /* 0x000fca000f8e0205 */
[----:B------:R-:W-:-:S03]  /*31e0*/  IADD3.X R17, R33, R17, R5, P1, !PT ;  /* 0x0000001121117210 */ /* 0x000fc60000ffe405 */
[----:B------:R-:W-:Y:S05]  /*31f0*/  @P0 BRA `(.L_x_35) ;  /* 0x0000004400b80947 */ /* 0x000fea0003800000 */
[----:B------:R-:W0:Y:S01]  /*3200*/  LDC.64 R30, c[0x0][0x5c8] ;  /* 0x00017200ff1e7b82 */ /* 0x000e220000000a00 */
[----:B------:R-:W-:Y:S01]  /*3210*/  IMAD.WIDE R24, R6, 0x40, R14 ;  /* 0x0000004006187825 */ /* 0x000fe200078e020e */
[----:B------:R-:W-:Y:S01]  /*3220*/  ULDC.64 UR6, c[0x0][0x5c0] ;  /* 0x0001700000067ab9 */ /* 0x000fe20000000a00 */
[----:B------:R-:W-:Y:S02]  /*3230*/  BSSY B0, `(.L_x_35) ;  /* 0x000046a000007945 */ /* 0x000fe40003800000 */
[----:B------:R-:W-:-:S04]  /*3240*/  IMAD R6, R11, -0x2, R32 ;  /* 0xfffffffe0b067824 */ /* 0x000fc800078e0220 */
[----:B------:R-:W-:Y:S02]  /*3250*/  IMAD.IADD R6, R6, 0x1, -R29 ;  /* 0x0000000106067824 */ /* 0x000fe400078e0a1d */
[-C--:B0-----:R-:W-:Y:S02]  /*3260*/  IMAD R5, R25, R30.reuse, RZ ;  /* 0x0000001e19057224 */ /* 0x081fe400078e02ff */
[----:B------:R-:W-:-:S04]  /*3270*/  IMAD.WIDE.U32 R16, R24, R30, R16 ;  /* 0x0000001e18107225 */ /* 0x000fc800078e0010 */
[----:B------:R-:W-:Y:S01]  /*3280*/  IMAD R19, R24, R31, R5 ;  /* 0x0000001f18137224 */ /* 0x000fe200078e0205 */
[----:B------:R-:W-:Y:S02]  /*3290*/  LEA R5, P0, R30, R16, 0x3 ;  /* 0x000000101e057211 */ /* 0x000fe400078018ff */
[----:B------:R-:W-:Y:S01]  /*32a0*/  IADD3 R18, P1, R16, UR6, RZ ;  /* 0x0000000610127c10 */ /* 0x000fe2000ff3e0ff */
[----:B------:R-:W-:Y:S01]  /*32b0*/  IMAD.IADD R19, R17, 0x1, R19 ;  /* 0x0000000111137824 */ /* 0x000fe200078e0213 */
[----:B------:R-:W-:-:S04]  /*32c0*/  IADD3 R16, P3, R5, UR6, RZ ;  /* 0x0000000605107c10 */ /* 0x000fc8000ff7e0ff */
[----:B------:R-:W-:Y:S01]  /*32d0*/  LEA.HI.X R5, R30, R19, R31, 0x3, P0 ;  /* 0x000000131e057211 */ /* 0x000fe200000f1c1f */
[----:B------:R-:W-:Y:S01]  /*32e0*/  IMAD.IADD R30, R13, 0x1, -R28 ;  /* 0x000000010d1e7824 */ /* 0x000fe200078e0a1c */
[----:B-----5:R-:W-:Y:S02]  /*32f0*/  FSETP.NEU.AND P0, PT, R12, RZ, PT ;  /* 0x000000ff0c00720b */ /* 0x020fe40003f0d000 */
[----:B------:R-:W-:Y:S02]  /*3300*/  IADD3.X R19, R19, UR7, RZ, P1, !PT ;  /* 0x0000000713137c10 */ /* 0x000fe40008ffe4ff */
[----:B------:R-:W-:-:S09]  /*3310*/  IADD3.X R17, R5, UR7, RZ, P3, !PT ;  /* 0x0000000705117c10 */ /* 0x000fd20009ffe4ff */
[----:B------:R-:W-:Y:S05]  /*3320*/  @!P0 BRA `(.L_x_36) ;  /* 0x0000003400608947 */ /* 0x000fea0003800000 */
[----:B------:R-:W-:Y:S01]  /*3330*/  ULDC.64 UR6, c[0x0][0x5b8] ;  /* 0x00016e0000067ab9 */ /* 0x000fe20000000a00 */
[----:B------:R-:W-:Y:S01]  /*3340*/  ULDC.64 UR8, c[0x0][0x5a8] ;  /* 0x00016a0000087ab9 */ /* 0x000fe20000000a00 */
[----:B------:R-:W-:Y:S01]  /*3350*/  IMAD.WIDE.U32 R26, R4, UR6, R26 ;  /* 0x00000006041a7c25 */ /* 0x000fe2000f8e001a */
[----:B------:R-:W-:Y:S01]  /*3360*/  BSSY B1, `(.L_x_37) ;  /* 0x0000010000017945 */ /* 0x000fe20003800000 */
[----:B------:R-:W-:Y:S02]  /*3370*/  PRMT R28, RZ, 0x7610, R28 ;  /* 0x00007610ff1c7816 */ /* 0x000fe4000000001c */
[----:B------:R-:W-:Y:S01]  /*3380*/  IMAD R5, R34, UR6, RZ ;  /* 0x0000000622057c24 */ /* 0x000fe2000f8e02ff */
[----:B------:R-:W-:-:S03]  /*3390*/  IADD3 R26, P0, R29, R26, RZ ;  /* 0x0000001a1d1a7210 */ /* 0x000fc60007f1e0ff */
[----:B------:R-:W-:Y:S01]  /*33a0*/  IMAD R5, R4, UR7, R5 ;  /* 0x0000000704057c24 */ /* 0x000fe2000f8e0205 */
[----:B------:R-:W-:Y:S02]  /*33b0*/  ULDC.64 UR6, c[0x0][0x5b0] ;  /* 0x00016c0000067ab9 */ /* 0x000fe40000000a00 */
[----:B------:R-:W-:Y:S02]  /*33c0*/  IMAD R29, R25, UR6, RZ ;  /* 0x00000006191d7c24 */ /* 0x000fe4000f8e02ff */
[----:B------:R-:W-:Y:S02]  /*33d0*/  IADD3.X R27, R33, R27, R5, P0, !PT ;  /* 0x0000001b211b7210 */ /* 0x000fe400007fe405 */
[----:B------:R-:W-:Y:S01]  /*33e0*/  ISETP.GE.AND P0, PT, R30, 0x1, PT ;  /* 0x000000011e00780c */ /* 0x000fe20003f06270 */
[C---:B------:R-:W-:Y:S02]  /*33f0*/  IMAD R29, R24.reuse, UR7, R29 ;  /* 0x00000007181d7c24 */ /* 0x040fe4000f8e021d */
[----:B------:R-:W-:Y:S01]  /*3400*/  IMAD.WIDE.U32 R4, R24, UR6, R26 ;  /* 0x0000000618047c25 */ /* 0x000fe2000f8e001a */
[----:B------:R-:W-:-:S02]  /*3410*/  ISETP.LT.OR P4, PT, R6, 0x1, !P0 ;  /* 0x000000010600780c */ /* 0x000fc40004781670 */
[----:B------:R-:W-:-:S04]  /*3420*/  IADD3 R4, P1, R4, UR8, RZ ;  /* 0x0000000804047c10 */ /* 0x000fc8000ff3e0ff */
[----:B------:R-:W-:-:S07]  /*3430*/  IADD3.X R5, R5, UR9, R29, P1, !PT ;  /* 0x0000000905057c10 */ /* 0x000fce0008ffe41d */
[----:B------:R-:W-:Y:S05]  /*3440*/  @P4 BRA `(.L_x_38) ;  /* 0x0000000000044947 */ /* 0x000fea0003800000 */
[----:B------:R0:W5:Y:S02]  /*3450*/  LDG.E.U8 R28, desc[UR18][R4.64] ;  /* 0x00000012041c7981 */ /* 0x000164000c1e1100 */
.L_x_38:
[----:B------:R-:W-:Y:S05]  /*3460*/  BSYNC B1 ;  /* 0x0000000000017941 */ /* 0x000fea0003800000 */
.L_x_37:
[----:B-----5:R-:W-:Y:S01]  /*3470*/  LOP3.LUT R28, R28, 0xff, RZ, 0xc0, !PT ;  /* 0x000000ff1c1c7812 */ /* 0x020fe200078ec0ff */
[----:B------:R-:W-:Y:S01]  /*3480*/  BSSY B1, `(.L_x_39) ;  /* 0x000000b000017945 */ /* 0x000fe20003800000 */
[----:B------:R-:W-:Y:S02]  /*3490*/  ISETP.LT.OR P3, PT, R6, 0x2, !P0 ;  /* 0x000000020600780c */ /* 0x000fe40004761670 */
[----:B------:R-:W-:-:S05]  /*34a0*/  F2FP.F16.E4M3.UNPACK_B R28, R28 ;  /* 0x0000001cff1c723e */ /* 0x000fca00020006ff */
[----:B------:R-:W-:-:S05]  /*34b0*/  HADD2.F32 R29, -RZ, R28.H0_H0 ;  /* 0x2000001cff1d7230 */ /* 0x000fca0000004100 */
[----:B------:R-:W-:-:S04]  /*34c0*/  FMUL R28, R29, R12 ;  /* 0x0000000c1d1c7220 */ /* 0x000fc80000400000 */
[----:B------:R-:W-:-:S05]  /*34d0*/  FFMA R28, R149, R10, R28 ;  /* 0x0000000a951c7223 */ /* 0x000fca000000001c */
[----:B------:R-:W-:Y:S02]  /*34e0*/  F2FP.SATFINITE.E4M3.F32.PACK_AB_MERGE_C R29, RZ, R28, RZ ;  /* 0x0000001cff1d723e */ /* 0x000fe400048070ff */
[----:B------:R-:W-:-:S03]  /*34f0*/  PRMT R28, RZ, 0x7610, R28 ;  /* 0x00007610ff1c7816 */ /* 0x000fc6000000001c */
[----:B------:R1:W-:Y:S01]  /*3500*/  @!P4 STG.E.U8 desc[UR18][R18.64], R29 ;  /* 0x0000001d1200c986 */ /* 0x0003e2000c101112 */
[----:B------:R-:W-:Y:S05]  /*3510*/  @P3 BRA `(.L_x_40) ;  /* 0x0000000000043947 */ /* 0x000fea0003800000 */
[----:B------:R2:W5:Y:S02]  /*3520*/  LDG.E.U8 R28, desc[UR18][R4.64+0x1] ;  /* 0x00000112041c7981 */ /* 0x000564000c1e1100 */
.L_x_40:
[----:B------:R-:W-:Y:S05]  /*3530*/  BSYNC B1 ;  /* 0x0000000000017941 */ /* 0x000fea0003800000 */
.L_x_39:
[----:B-----5:R-:W-:Y:S01]  /*3540*/  LOP3.LUT R28, R28, 0xff, RZ, 0xc0, !PT ;  /* 0x000000ff1c1c7812 */ /* 0x020fe200078ec0ff */
[----:B------:R-:W-:Y:S01]  /*3550*/  BSSY B1, `(.L_x_41) ;  /* 0x0000013000017945 */ /* 0x000fe20003800000 */
[----:B------:R-:W-:Y:S02]  /*3560*/  IADD3 R31, P1, R24, 0x8, RZ ;  /* 0x00000008181f7810 */ /* 0x000fe40007f3e0ff */
[----:B------:R-:W-:-:S03]  /*3570*/  F2FP.F16.E4M3.UNPACK_B R28, R28 ;  /* 0x0000001cff1c723e */ /* 0x000fc600020006ff */
[----:B------:R-:W-:Y:S01]  /*3580*/  IMAD.X R24, RZ, RZ, R25, P1 ;  /* 0x000000ffff187224 */ /* 0x000fe200008e0619 */
[----:B------:R-:W-:Y:S01]  /*3590*/  ISETP.GE.AND P1, PT, R30, 0x9, PT ;  /* 0x000000091e00780c */ /* 0x000fe20003f26270 */
[----:B-1----:R-:W-:Y:S02]  /*35a0*/  HADD2.F32 R29, -RZ, R28.H0_H0 ;  /* 0x2000001cff1d7230 */ /* 0x002fe40000004100 */
[----:B------:R-:W-:Y:S01]  /*35b0*/  IMAD R24, R24, UR6, RZ ;  /* 0x0000000618187c24 */ /* 0x000fe2000f8e02ff */
[----:B------:R-:W-:Y:S01]  /*35c0*/  ISETP.LT.OR P5, PT, R6, 0x1, !P1 ;  /* 0x000000010600780c */ /* 0x000fe20004fa1670 */
[----:B------:R-:W-:-:S04]  /*35d0*/  IMAD.WIDE.U32 R26, R31, UR6, R26 ;  /* 0x000000061f1a7c25 */ /* 0x000fc8000f8e001a */
[----:B------:R-:W-:Y:S01]  /*35e0*/  FMUL R29, R29, R12 ;  /* 0x0000000c1d1d7220 */ /* 0x000fe20000400000 */
[----:B------:R-:W-:-:S03]  /*35f0*/  IMAD R31, R31, UR7, R24 ;  /* 0x000000071f1f7c24 */ /* 0x000fc6000f8e0218 */
[----:B------:R-:W-:Y:S01]  /*3600*/  FFMA R29, R144, R10, R29 ;  /* 0x0000000a901d7223 */ /* 0x000fe2000000001d */
[----:B------:R-:W-:Y:S02]  /*3610*/  IADD3 R24, P4, R26, UR8, RZ ;  /* 0x000000081a187c10 */ /* 0x000fe4000ff9e0ff */
[----:B------:R-:W-:Y:S02]  /*3620*/  PRMT R26, RZ, 0x7610, R26 ;  /* 0x00007610ff1a7816 */ /* 0x000fe4000000001a */
[----:B------:R-:W-:Y:S02]  /*3630*/  F2FP.SATFINITE.E4M3.F32.PACK_AB_MERGE_C R29, RZ, R29, RZ ;  /* 0x0000001dff1d723e */ /* 0x000fe400048070ff */
[----:B------:R-:W-:-:S03]  /*3640*/  IADD3.X R25, R27, UR9, R31, P4, !PT ;  /* 0x000000091b197c10 */ /* 0x000fc6000a7fe41f */
[----:B------:R1:W-:Y:S01]  /*3650*/  @!P3 STG.E.U8 desc[UR18][R18.64+0x1], R29 ;  /* 0x0000011d1200b986 */ /* 0x0003e2000c101112 */
[----:B------:R-:W-:Y:S05]  /*3660*/  @P5 BRA `(.L_x_42) ;  /* 0x0000000000045947 */ /* 0x000fea0003800000 */
[----:B------:R3:W5:Y:S02]  /*3670*/  LDG.E.U8 R26, desc[UR18][R24.64] ;  /* 0x00000012181a7981 */ /* 0x000764000c1e1100 */
.L_x_42:
[----:B------:R-:W-:Y:S05]  /*3680*/  BSYNC B1 ;  /* 0x0000000000017941 */ /* 0x000fea0003800000 */
.L_x_41:
        /* <DEDUP_REMOVED lines=12> */
.L_x_44:
[----:B------:R-:W-:Y:S05]  /*3750*/  BSYNC B1 ;  /* 0x0000000000017941 */ /* 0x000fea0003800000 */
.L_x_43:
[----:B-----5:R-:W-:Y:S01]  /*3760*/  LOP3.LUT R26, R26, 0xff, RZ, 0xc0, !PT ;  /* 0x000000ff1a1a7812 */ /* 0x020fe200078ec0ff */
[----:B------:R-:W-:Y:S01]  /*3770*/  BSSY B1, `(.L_x_45) ;  /* 0x000000b000017945 */ /* 0x000fe20003800000 */
[----:B------:R-:W-:Y:S02]  /*3780*/  ISETP.LT.OR P4, PT, R6, 0x9, !P0 ;  /* 0x000000090600780c */ /* 0x000fe40004781670 */
[----:B------:R-:W-:-:S05]  /*3790*/  F2FP.F16.E4M3.UNPACK_B R26, R26 ;  /* 0x0000001aff1a723e */ /* 0x000fca00020006ff */
[----:B----4-:R-:W-:Y:S01]  /*37a0*/  HADD2.F32 R27, -RZ, R26.H0_H0 ;  /* 0x2000001aff1b7230 */ /* 0x010fe20000004100 */
[----:B------:R-:W-:-:S04]  /*37b0*/  PRMT R26, RZ, 0x7610, R26 ;  /* 0x00007610ff1a7816 */ /* 0x000fc8000000001a */
[----:B------:R-:W-:-:S04]  /*37c0*/  FMUL R27, R27, R12 ;  /* 0x0000000c1b1b7220 */ /* 0x000fc80000400000 */
[----:B------:R-:W-:-:S05]  /*37d0*/  FFMA R27, R142, R10, R27 ;  /* 0x0000000a8e1b7223 */ /* 0x000fca000000001b */
[----:B------:R-:W-:-:S05]  /*37e0*/  F2FP.SATFINITE.E4M3.F32.PACK_AB_MERGE_C R27, RZ, R27, RZ ;  /* 0x0000001bff1b723e */ /* 0x000fca00048070ff */
[----:B------:R4:W-:Y:S01]  /*37f0*/  @!P3 STG.E.U8 desc[UR18][R16.64+0x1], R27 ;  /* 0x0000011b1000b986 */ /* 0x0009e2000c101112 */
[----:B------:R-:W-:Y:S05]  /*3800*/  @P4 BRA `(.L_x_46) ;  /* 0x0000000000044947 */ /* 0x000fea0003800000 */
[----:B------:R0:W5:Y:S02]  /*3810*/  LDG.E.U8 R26, desc[UR18][R4.64+0x8] ;  /* 0x00000812041a7981 */ /* 0x000164000c1e1100 */
.L_x_46:
[----:B------:R-:W-:Y:S05]  /*3820*/  BSYNC B1 ;  /* 0x0000000000017941 */ /* 0x000fea0003800000 */
.L_x_45:
[----:B-----5:R-:W-:Y:S01]  /*3830*/  LOP3.LUT R26, R26, 0xff, RZ, 0xc0, !PT ;  /* 0x000000ff1a1a7812 */ /* 0x020fe200078ec0ff */
[----:B------:R-:W-:Y:S01]  /*3840*/  BSSY B1, `(.L_x_47) ;  /* 0x000000b000017945 */ /* 0x000fe20003800000 */
[----:B------:R-:W-:Y:S02]  /*3850*/  ISETP.LT.OR P3, PT, R6, 0xa, !P0 ;  /* 0x0000000a0600780c */ /* 0x000fe40004761670 */
[----:B------:R-:W-:-:S05]  /*3860*/  F2FP.F16.E4M3.UNPACK_B R26, R26 ;  /* 0x0000001aff1a723e */ /* 0x000fca00020006ff */
[----:B----4-:R-:W-:-:S05]  /*3870*/  HADD2.F32 R27, -RZ, R26.H0_H0 ;  /* 0x2000001aff1b7230 */ /* 0x010fca0000004100 */
[----:B------:R-:W-:-:S04]  /*3880*/  FMUL R26, R27, R12 ;  /* 0x0000000c1b1a7220 */ /* 0x000fc80000400000 */
[----:B------:R-:W-:-:S05]  /*3890*/  FFMA R26, R145, R10, R26 ;  /* 0x0000000a911a7223 */ /* 0x000fca000000001a */
[----:B------:R-:W-:Y:S02]  /*38a0*/  F2FP.SATFINITE.E4M3.F32.PACK_AB_MERGE_C R27, RZ, R26, RZ ;  /* 0x0000001aff1b723e */ /* 0x000fe400048070ff */
[----:B------:R-:W-:-:S03]  /*38b0*/  PRMT R26, RZ, 0x7610, R26 ;  /* 0x00007610ff1a7816 */ /* 0x000fc6000000001a */
[----:B------:R4:W-:Y:S01]  /*38c0*/  @!P4 STG.E.U8 desc[UR18][R18.64+0x8], R27 ;  /* 0x0000081b1200c986 */ /* 0x0009e2000c101112 */
[----:B------:R-:W-:Y:S05]  /*38d0*/  @P3 BRA `(.L_x_48) ;  /* 0x0000000000043947 */ /* 0x000fea0003800000 */
[----:B------:R0:W5:Y:S02]  /*38e0*/  LDG.E.U8 R26, desc[UR18][R4.64+0x9] ;  /* 0x00000912041a7981 */ /* 0x000164000c1e1100 */
.L_x_48:
[----:B------:R-:W-:Y:S05]  /*38f0*/  BSYNC B1 ;  /* 0x0000000000017941 */ /* 0x000fea0003800000 */
.L_x_47:
        /* <DEDUP_REMOVED lines=12> */
.L_x_50:
[----:B------:R-:W-:Y:S05]  /*39c0*/  BSYNC B1 ;  /* 0x0000000000017941 */ /* 0x000fea0003800000 */
.L_x_49:
        /* <DEDUP_REMOVED lines=12> */
.L_x_52:
[----:B------:R-:W-:Y:S05]  /*3a90*/  BSYNC B1 ;  /* 0x0000000000017941 */ /* 0x000fea0003800000 */
.L_x_51:
        /* <DEDUP_REMOVED lines=12> */
.L_x_54:
[----:B------:R-:W-:Y:S05]  /*3b60*/  BSYNC B1 ;  /* 0x0000000000017941 */ /* 0x000fea0003800000 */
.L_x_53:
        /* <DEDUP_REMOVED lines=12> */
.L_x_56:
[----:B------:R-:W-:Y:S05]  /*3c30*/  BSYNC B1 ;  /* 0x0000000000017941 */ /* 0x000fea0003800000 */
.L_x_55:
        /* <DEDUP_REMOVED lines=12> */
.L_x_58:
[----:B------:R-:W-:Y:S05]  /*3d00*/  BSYNC B1 ;  /* 0x0000000000017941 */ /* 0x000fea0003800000 */
.L_x_57:
        /* <DEDUP_REMOVED lines=12> */
.L_x_60:
[----:B------:R-:W-:Y:S05]  /*3dd0*/  BSYNC B1 ;  /* 0x0000000000017941 */ /* 0x000fea0003800000 */
.L_x_59:
        /* <DEDUP_REMOVED lines=12> */
.L_x_62:
[----:B------:R-:W-:Y:S05]  /*3ea0*/  BSYNC B1 ;  /* 0x0000000000017941 */ /* 0x000fea0003800000 */
.L_x_61:
        /* <DEDUP_REMOVED lines=12> */
.L_x_64:
[----:B------:R-:W-:Y:S05]  /*3f70*/  BSYNC B1 ;  /* 0x0000000000017941 */ /* 0x000fea0003800000 */
.L_x_63:
        /* <DEDUP_REMOVED lines=12> */
.L_x_66:
[----:B------:R-:W-:Y:S05]  /*4040*/  BSYNC B1 ;  /* 0x0000000000017941 */ /* 0x000fea0003800000 */
.L_x_65:
        /* <DEDUP_REMOVED lines=12> */
.L_x_68:
[----:B------:R-:W-:Y:S05]  /*4110*/  BSYNC B1 ;  /* 0x0000000000017941 */ /* 0x000fea0003800000 */
.L_x_67:
        /* <DEDUP_REMOVED lines=12> */
.L_x_70:
[----:B------:R-:W-:Y:S05]  /*41e0*/  BSYNC B1 ;  /* 0x0000000000017941 */ /* 0x000fea0003800000 */
.L_x_69:
        /* <DEDUP_REMOVED lines=12> */
.L_x_72:
[----:B------:R-:W-:Y:S05]  /*42b0*/  BSYNC B1 ;  /* 0x0000000000017941 */ /* 0x000fea0003800000 */
.L_x_71:
        /* <DEDUP_REMOVED lines=12> */
.L_x_74:
[----:B------:R-:W-:Y:S05]  /*4380*/  BSYNC B1 ;  /* 0x0000000000017941 */ /* 0x000fea0003800000 */
.L_x_73:
        /* <DEDUP_REMOVED lines=12> */
.L_x_76:
[----:B------:R-:W-:Y:S05]  /*4450*/  BSYNC B1 ;  /* 0x0000000000017941 */ /* 0x000fea0003800000 */
.L_x_75:
        /* <DEDUP_REMOVED lines=12> */
.L_x_78:
[----:B------:R-:W-:Y:S05]  /*4520*/  BSYNC B1 ;  /* 0x0000000000017941 */ /* 0x000fea0003800000 */
.L_x_77:
        /* <DEDUP_REMOVED lines=12> */
.L_x_80:
[----:B------:R-:W-:Y:S05]  /*45f0*/  BSYNC B1 ;  /* 0x0000000000017941 */ /* 0x000fea0003800000 */
.L_x_79:
        /* <DEDUP_REMOVED lines=12> */
.L_x_82:
[----:B------:R-:W-:Y:S05]  /*46c0*/  BSYNC B1 ;  /* 0x0000000000017941 */ /* 0x000fea0003800000 */
.L_x_81:
        /* <DEDUP_REMOVED lines=12> */
.L_x_84:
[----:B------:R-:W-:Y:S05]  /*4790*/  BSYNC B1 ;  /* 0x0000000000017941 */ /* 0x000fea0003800000 */
.L_x_83:
        /* <DEDUP_REMOVED lines=12> */
.L_x_86:
[----:B------:R-:W-:Y:S05]  /*4860*/  BSYNC B1 ;  /* 0x0000000000017941 */ /* 0x000fea0003800000 */
.L_x_85:
        /* <DEDUP_REMOVED lines=12> */
.L_x_88:
[----:B------:R-:W-:Y:S05]  /*4930*/  BSYNC B1 ;  /* 0x0000000000017941 */ /* 0x000fea0003800000 */
.L_x_87:
        /* <DEDUP_REMOVED lines=12> */
.L_x_90:
[----:B------:R-:W-:Y:S05]  /*4a00*/  BSYNC B1 ;  /* 0x0000000000017941 */ /* 0x000fea0003800000 */
.L_x_89:
        /* <DEDUP_REMOVED lines=12> */
.L_x_92:
[----:B------:R-:W-:Y:S05]  /*4ad0*/  BSYNC B1 ;  /* 0x0000000000017941 */ /* 0x000fea0003800000 */
.L_x_91:
        /* <DEDUP_REMOVED lines=12> */
.L_x_94:
[----:B------:R-:W-:Y:S05]  /*4ba0*/  BSYNC B1 ;  /* 0x0000000000017941 */ /* 0x000fea0003800000 */
.L_x_93:
        /* <DEDUP_REMOVED lines=12> */
.L_x_96:
[----:B------:R-:W-:Y:S05]  /*4c70*/  BSYNC B1 ;  /* 0x0000000000017941 */ /* 0x000fea0003800000 */
.L_x_95:
        /* <DEDUP_REMOVED lines=12> */
.L_x_98:
[----:B------:R-:W-:Y:S05]  /*4d40*/  BSYNC B1 ;  /* 0x0000000000017941 */ /* 0x000fea0003800000 */
.L_x_97:
        /* <DEDUP_REMOVED lines=12> */
.L_x_100:
[----:B------:R-:W-:Y:S05]  /*4e10*/  BSYNC B1 ;  /* 0x0000000000017941 */ /* 0x000fea0003800000 */
.L_x_99:
        /* <DEDUP_REMOVED lines=12> */
.L_x_102:
[----:B------:R-:W-:Y:S05]  /*4ee0*/  BSYNC B1 ;  /* 0x0000000000017941 */ /* 0x000fea0003800000 */
.L_x_101:
        /* <DEDUP_REMOVED lines=12> */
.L_x_104:
[----:B------:R-:W-:Y:S05]  /*4fb0*/  BSYNC B1 ;  /* 0x0000000000017941 */ /* 0x000fea0003800000 */
.L_x_103:
        /* <DEDUP_REMOVED lines=12> */
.L_x_106:
[----:B------:R-:W-:Y:S05]  /*5080*/  BSYNC B1 ;  /* 0x0000000000017941 */ /* 0x000fea0003800000 */
.L_x_105:
        /* <DEDUP_REMOVED lines=12> */
.L_x_108:
[----:B------:R-:W-:Y:S05]  /*5150*/  BSYNC B1 ;  /* 0x0000000000017941 */ /* 0x000fea0003800000 */
.L_x_107:
        /* <DEDUP_REMOVED lines=12> */
.L_x_110:
[----:B------:R-:W-:Y:S05]  /*5220*/  BSYNC B1 ;  /* 0x0000000000017941 */ /* 0x000fea0003800000 */
.L_x_109:
        /* <DEDUP_REMOVED lines=12> */
.L_x_112:
[----:B------:R-:W-:Y:S05]  /*52f0*/  BSYNC B1 ;  /* 0x0000000000017941 */ /* 0x000fea0003800000 */
.L_x_111:
        /* <DEDUP_REMOVED lines=12> */
.L_x_114:
[----:B------:R-:W-:Y:S05]  /*53c0*/  BSYNC B1 ;  /* 0x0000000000017941 */ /* 0x000fea0003800000 */
.L_x_113:
        /* <DEDUP_REMOVED lines=12> */
.L_x_116:
[----:B------:R-:W-:Y:S05]  /*5490*/  BSYNC B1 ;  /* 0x0000000000017941 */ /* 0x000fea0003800000 */
.L_x_115:
        /* <DEDUP_REMOVED lines=12> */
.L_x_118:
[----:B------:R-:W-:Y:S05]  /*5560*/  BSYNC B1 ;  /* 0x0000000000017941 */ /* 0x000fea0003800000 */
.L_x_117:
        /* <DEDUP_REMOVED lines=12> */
.L_x_120:
[----:B------:R-:W-:Y:S05]  /*5630*/  BSYNC B1 ;  /* 0x0000000000017941 */ /* 0x000fea0003800000 */
.L_x_119:
        /* <DEDUP_REMOVED lines=12> */
.L_x_122:
[----:B------:R-:W-:Y:S05]  /*5700*/  BSYNC B1 ;  /* 0x0000000000017941 */ /* 0x000fea0003800000 */
.L_x_121:
        /* <DEDUP_REMOVED lines=12> */
.L_x_124:
[----:B------:R-:W-:Y:S05]  /*57d0*/  BSYNC B1 ;  /* 0x0000000000017941 */ /* 0x000fea0003800000 */
.L_x_123:
        /* <DEDUP_REMOVED lines=12> */
.L_x_126:
[----:B------:R-:W-:Y:S05]  /*58a0*/  BSYNC B1 ;  /* 0x0000000000017941 */ /* 0x000fea0003800000 */
.L_x_125:
        /* <DEDUP_REMOVED lines=12> */
.L_x_128:
[----:B------:R-:W-:Y:S05]  /*5970*/  BSYNC B1 ;  /* 0x0000000000017941 */ /* 0x000fea0003800000 */
.L_x_127:
        /* <DEDUP_REMOVED lines=12> */
.L_x_130:
[----:B------:R-:W-:Y:S05]  /*5a40*/  BSYNC B1 ;  /* 0x0000000000017941 */ /* 0x000fea0003800000 */
.L_x_129:
        /* <DEDUP_REMOVED lines=12> */
.L_x_132:
[----:B------:R-:W-:Y:S05]  /*5b10*/  BSYNC B1 ;  /* 0x0000000000017941 */ /* 0x000fea0003800000 */
.L_x_131:
        /* <DEDUP_REMOVED lines=12> */
.L_x_134:
[----:B------:R-:W-:Y:S05]  /*5be0*/  BSYNC B1 ;  /* 0x0000000000017941 */ /* 0x000fea0003800000 */
.L_x_133:
        /* <DEDUP_REMOVED lines=12> */
.L_x_136:
[----:B------:R-:W-:Y:S05]  /*5cb0*/  BSYNC B1 ;  /* 0x0000000000017941 */ /* 0x000fea0003800000 */
.L_x_135:
        /* <DEDUP_REMOVED lines=12> */
.L_x_138:
[----:B------:R-:W-:Y:S05]  /*5d80*/  BSYNC B1 ;  /* 0x0000000000017941 */ /* 0x000fea0003800000 */
.L_x_137:
        /* <DEDUP_REMOVED lines=12> */
.L_x_140:
[----:B------:R-:W-:Y:S05]  /*5e50*/  BSYNC B1 ;  /* 0x0000000000017941 */ /* 0x000fea0003800000 */
.L_x_139:
        /* <DEDUP_REMOVED lines=12> */
.L_x_142:
[----:B------:R-:W-:Y:S05]  /*5f20*/  BSYNC B1 ;  /* 0x0000000000017941 */ /* 0x000fea0003800000 */
.L_x_141:
        /* <DEDUP_REMOVED lines=12> */
.L_x_144:
[----:B------:R-:W-:Y:S05]  /*5ff0*/  BSYNC B1 ;  /* 0x0000000000017941 */ /* 0x000fea0003800000 */
.L_x_143:
        /* <DEDUP_REMOVED lines=12> */
.L_x_146:
[----:B------:R-:W-:Y:S05]  /*60c0*/  BSYNC B1 ;  /* 0x0000000000017941 */ /* 0x000fea0003800000 */
.L_x_145:
        /* <DEDUP_REMOVED lines=12> */
.L_x_148:
[----:B------:R-:W-:Y:S05]  /*6190*/  BSYNC B1 ;  /* 0x0000000000017941 */ /* 0x000fea0003800000 */
.L_x_147:
        /* <DEDUP_REMOVED lines=12> */
.L_x_150:
[----:B------:R-:W-:Y:S05]  /*6260*/  BSYNC B1 ;  /* 0x0000000000017941 */ /* 0x000fea0003800000 */
.L_x_149:
        /* <DEDUP_REMOVED lines=12> */
.L_x_152:
[----:B------:R-:W-:Y:S05]  /*6330*/  BSYNC B1 ;  /* 0x0000000000017941 */ /* 0x000fea0003800000 */
.L_x_151:
        /* <DEDUP_REMOVED lines=12> */
.L_x_154:
[----:B------:R-:W-:Y:S05]  /*6400*/  BSYNC B1 ;  /* 0x0000000000017941 */ /* 0x000fea0003800000 */
.L_x_153:
        /* <DEDUP_REMOVED lines=12> */
.L_x_156:
[----:B------:R-:W-:Y:S05]  /*64d0*/  BSYNC B1 ;  /* 0x0000000000017941 */ /* 0x000fea0003800000 */
.L_x_155:
        /* <DEDUP_REMOVED lines=12> */
.L_x_158:
[----:B------:R-:W-:Y:S05]  /*65a0*/  BSYNC B1 ;  /* 0x0000000000017941 */ /* 0x000fea0003800000 */
.L_x_157:
[----:B-----5:R-:W-:Y:S01]  /*65b0*/  LOP3.LUT R26, R26, 0xff, RZ, 0xc0, !PT ;  /* 0x000000ff1a1a7812 */ /* 0x020fe200078ec0ff */
[----:B------:R-:W-:Y:S01]  /*65c0*/  BSSY B1, `(.L_x_159) ;  /* 0x000000b000017945 */ /* 0x000fe20003800000 */
[----:B------:R-:W-:Y:S02]  /*65d0*/  ISETP.LT.OR P0, PT, R6, 0x7a, !P0 ;  /* 0x0000007a0600780c */ /* 0x000fe40004701670 */
[----:B------:R-:W-:-:S05]  /*65e0*/  F2FP.F16.E4M3.UNPACK_B R26, R26 ;  /* 0x0000001aff1a723e */ /* 0x000fca00020006ff */
[----:B----4-:R-:W-:-:S05]  /*65f0*/  HADD2.F32 R27, -RZ, R26.H0_H0 ;  /* 0x2000001aff1b7230 */ /* 0x010fca0000004100 */
[----:B------:R-:W-:-:S04]  /*6600*/  FMUL R26, R27, R12 ;  /* 0x0000000c1b1a7220 */ /* 0x000fc80000400000 */
[----:B------:R-:W-:Y:S01]  /*6610*/  FFMA R26, R21, R10, R26 ;  /* 0x0000000a151a7223 */ /* 0x000fe2000000001a */
[----:B------:R-:W-:-:S04]  /*6620*/  PRMT R21, RZ, 0x7610, R21 ;  /* 0x00007610ff157816 */ /* 0x000fc80000000015 */
[----:B------:R-:W-:-:S05]  /*6630*/  F2FP.SATFINITE.E4M3.F32.PACK_AB_MERGE_C R27, RZ, R26, RZ ;  /* 0x0000001aff1b723e */ /* 0x000fca00048070ff */
[----:B------:R4:W-:Y:S01]  /*6640*/  @!P4 STG.E.U8 desc[UR18][R18.64+0x78], R27 ;  /* 0x0000781b1200c986 */ /* 0x0009e2000c101112 */
[----:B------:R-:W-:Y:S05]  /*6650*/  @P0 BRA `(.L_x_160) ;  /* 0x0000000000040947 */ /* 0x000fea0003800000 */
[----:B------:R0:W5:Y:S02]  /*6660*/  LDG.E.U8 R21, desc[UR18][R4.64+0x79] ;  /* 0x0000791204157981 */ /* 0x000164000c1e1100 */
.L_x_160:
[----:B------:R-:W-:Y:S05]  /*6670*/  BSYNC B1 ;  /* 0x0000000000017941 */ /* 0x000fea0003800000 */
.L_x_159:
[----:B-----5:R-:W-:Y:S01]  /*6680*/  LOP3.LUT R21, R21, 0xff, RZ, 0xc0, !PT ;  /* 0x000000ff15157812 */ /* 0x020fe200078ec0ff */
[----:B------:R-:W-:Y:S01]  /*6690*/  BSSY B1, `(.L_x_161) ;  /* 0x000000b000017945 */ /* 0x000fe20003800000 */
[----:B------:R-:W-:Y:S02]  /*66a0*/  ISETP.LT.OR P3, PT, R6, 0x79, !P1 ;  /* 0x000000790600780c */ /* 0x000fe40004f61670 */
[----:B------:R-:W-:Y:S02]  /*66b0*/  F2FP.F16.E4M3.UNPACK_B R21, R21 ;  /* 0x00000015ff15723e */ /* 0x000fe400020006ff */
[----:B0-2---:R-:W-:-:S03]  /*66c0*/  PRMT R4, RZ, 0x7610, R4 ;  /* 0x00007610ff047816 */ /* 0x005fc60000000004 */
[----:B------:R-:W-:-:S05]  /*66d0*/  HADD2.F32 R21, -RZ, R21.H0_H0 ;  /* 0x20000015ff157230 */ /* 0x000fca0000004100 */
[----:B------:R-:W-:-:S04]  /*66e0*/  FMUL R21, R21, R12 ;  /* 0x0000000c15157220 */ /* 0x000fc80000400000 */
[----:B------:R-:W-:-:S05]  /*66f0*/  FFMA R21, R20, R10, R21 ;  /* 0x0000000a14157223 */ /* 0x000fca0000000015 */
[----:B------:R-:W-:-:S05]  /*6700*/  F2FP.SATFINITE.E4M3.F32.PACK_AB_MERGE_C R21, RZ, R21, RZ ;  /* 0x00000015ff15723e */ /* 0x000fca00048070ff */
[----:B------:R0:W-:Y:S01]  /*6710*/  @!P0 STG.E.U8 desc[UR18][R18.64+0x79], R21 ;  /* 0x0000791512008986 */ /* 0x0001e2000c101112 */
[----:B------:R-:W-:Y:S05]  /*6720*/  @P3 BRA `(.L_x_162) ;  /* 0x0000000000043947 */ /* 0x000fea0003800000 */
[----:B------:R2:W5:Y:S02]  /*6730*/  LDG.E.U8 R4, desc[UR18][R24.64+0x78] ;  /* 0x0000781218047981 */ /* 0x000564000c1e1100 */
.L_x_162:
[----:B------:R-:W-:Y:S05]  /*6740*/  BSYNC B1 ;  /* 0x0000000000017941 */ /* 0x000fea0003800000 */
.L_x_161:
        /* <DEDUP_REMOVED lines=12> */
.L_x_164:
[----:B------:R-:W-:Y:S05]  /*6810*/  BSYNC B1 ;  /* 0x0000000000017941 */ /* 0x000fea0003800000 */
.L_x_163:
[----:B------:R-:W-:Y:S05]  /*6820*/  @P1 BRA `(.L_x_165) ;  /* 0x0000001000281947 */ /* 0x000fea0003800000 */
[----:B-----5:R-:W-:-:S04]  /*6830*/  LOP3.LUT R4, R4, 0xff, RZ, 0xc0, !PT ;  /* 0x000000ff04047812 */ /* 0x020fc800078ec0ff */
[----:B------:R-:W-:-:S05]  /*6840*/  F2FP.F16.E4M3.UNPACK_B R4, R4 ;  /* 0x00000004ff04723e */ /* 0x000fca00020006ff */
[----:B0-----:R-:W-:-:S05]  /*6850*/  HADD2.F32 R5, -RZ, R4.H0_H0 ;  /* 0x20000004ff057230 */ /* 0x001fca0000004100 */
[----:B------:R-:W-:-:S04]  /*6860*/  FMUL R5, R5, R12 ;  /* 0x0000000c05057220 */ /* 0x000fc80000400000 */
[----:B------:R-:W-:-:S05]  /*6870*/  FFMA R5, R22, R10, R5 ;  /* 0x0000000a16057223 */ /* 0x000fca0000000005 */
[----:B------:R-:W-:-:S05]  /*6880*/  F2FP.SATFINITE.E4M3.F32.PACK_AB_MERGE_C R5, RZ, R5, RZ ;  /* 0x00000005ff05723e */ /* 0x000fca00048070ff */
[----:B------:R0:W-:Y:S01]  /*6890*/  STG.E.U8 desc[UR18][R16.64+0x79], R5 ;  /* 0x0000790510007986 */ /* 0x0001e2000c101112 */
[----:B------:R-:W-:Y:S05]  /*68a0*/  BRA `(.L_x_165) ;  /* 0x0000001000087947 */ /* 0x000fea0003800000 */
.L_x_36:
[----:B------:R-:W-:Y:S01]  /*68b0*/  ISETP.GE.AND P1, PT, R30, 0x1, PT ;  /* 0x000000011e00780c */ /* 0x000fe20003f26270 */
[-C--:B------:R-:W-:Y:S01]  /*68c0*/  FMUL R149, R149, R10.reuse ;  /* 0x0000000a95957220 */ /* 0x080fe20000400000 */
[-C--:B------:R-:W-:Y:S01]  /*68d0*/  FMUL R144, R144, R10.reuse ;  /* 0x0000000a90907220 */ /* 0x080fe20000400000 */
[----:B------:R-:W-:Y:S01]  /*68e0*/  ISETP.GE.AND P0, PT, R30, 0x9, PT ;  /* 0x000000091e00780c */ /* 0x000fe20003f06270 */
[-C--:B------:R-:W-:Y:S01]  /*68f0*/  FMUL R147, R147, R10.reuse ;  /* 0x0000000a93937220 */ /* 0x080fe20000400000 */
[----:B------:R-:W-:Y:S01]  /*6900*/  ISETP.LT.OR P4, PT, R6, 0x1, !P1 ;  /* 0x000000010600780c */ /* 0x000fe20004f81670 */
[-C--:B------:R-:W-:Y:S01]  /*6910*/  FMUL R142, R142, R10.reuse ;  /* 0x0000000a8e8e7220 */ /* 0x080fe20000400000 */
[----:B------:R-:W-:Y:S01]  /*6920*/  ISETP.LT.OR P5, PT, R6, 0x2, !P1 ;  /* 0x000000020600780c */ /* 0x000fe20004fa1670 */
[-C--:B------:R-:W-:Y:S01]  /*6930*/  FMUL R145, R145, R10.reuse ;  /* 0x0000000a91917220 */ /* 0x080fe20000400000 */
[----:B------:R-:W-:Y:S01]  /*6940*/  F2FP.SATFINITE.E4M3.F32.PACK_AB_MERGE_C R149, RZ, R149, RZ ;  /* 0x00000095ff95723e */ /* 0x000fe200048070ff */
[----:B------:R-:W-:Y:S01]  /*6950*/  FMUL R140, R140, R10 ;  /* 0x0000000a8c8c7220 */ /* 0x000fe20000400000 */
[----:B------:R-:W-:Y:S01]  /*6960*/  F2FP.SATFINITE.E4M3.F32.PACK_AB_MERGE_C R5, RZ, R144, RZ ;  /* 0x00000090ff05723e */ /* 0x000fe200048070ff */
[-C--:B------:R-:W-:Y:S01]  /*6970*/  FMUL R143, R143, R10.reuse ;  /* 0x0000000a8f8f7220 */ /* 0x080fe20000400000 */
[----:B------:R-:W-:Y:S01]  /*6980*/  ISETP.LT.OR P3, PT, R6, 0x1, !P0 ;  /* 0x000000010600780c */ /* 0x000fe20004761670 */
[-C--:B------:R-:W-:Y:S01]  /*6990*/  FMUL R138, R138, R10.reuse ;  /* 0x0000000a8a8a7220 */ /* 0x080fe20000400000 */
[C---:B------:R-:W-:Y:S01]  /*69a0*/  ISETP.LT.OR P6, PT, R6.reuse, 0xa, !P1 ;  /* 0x0000000a0600780c */ /* 0x040fe20004fc1670 */
[-C--:B------:R-:W-:Y:S01]  /*69b0*/  FMUL R141, R141, R10.reuse ;  /* 0x0000000a8d8d7220 */ /* 0x080fe20000400000 */
[----:B------:R-:W-:Y:S01]  /*69c0*/  F2FP.SATFINITE.E4M3.F32.PACK_AB_MERGE_C R147, RZ, R147, RZ ;  /* 0x00000093ff93723e */ /* 0x000fe200048070ff */
[----:B------:R-:W-:Y:S01]  /*69d0*/  @!P4 STG.E.U8 desc[UR18][R18.64], R149 ;  /* 0x000000951200c986 */ /* 0x000fe2000c101112 */
[----:B------:R-:W-:Y:S01]  /*69e0*/  ISETP.LT.OR P4, PT, R6, 0x2, !P0 ;  /* 0x000000020600780c */ /* 0x000fe20004781670 */
[----:B------:R-:W-:Y:S01]  /*69f0*/  FMUL R136, R136, R10 ;  /* 0x0000000a88887220 */ /* 0x000fe20000400000 */
[----:B------:R-:W-:Y:S01]  /*6a00*/  F2FP.SATFINITE.E4M3.F32.PACK_AB_MERGE_C R25, RZ, R142, RZ ;  /* 0x0000008eff19723e */ /* 0x000fe200048070ff */
[----:B------:R0:W-:Y:S01]  /*6a10*/  @!P5 STG.E.U8 desc[UR18][R18.64+0x1], R5 ;  /* 0x000001051200d986 */ /* 0x0001e2000c101112 */
[C---:B------:R-:W-:Y:S01]  /*6a20*/  ISETP.LT.OR P5, PT, R6.reuse, 0x9, !P1 ;  /* 0x000000090600780c */ /* 0x040fe20004fa1670 */
[-C--:B------:R-:W-:Y:S01]  /*6a30*/  FMUL R139, R139, R10.reuse ;  /* 0x0000000a8b8b7220 */ /* 0x080fe20000400000 */
[----:B------:R-:W-:Y:S01]  /*6a40*/  F2FP.SATFINITE.E4M3.F32.PACK_AB_MERGE_C R145, RZ, R145, RZ ;  /* 0x00000091ff91723e */ /* 0x000fe200048070ff */
[----:B------:R-:W-:Y:S01]  /*6a50*/  @!P3 STG.E.U8 desc[UR18][R16.64], R147 ;  /* 0x000000931000b986 */ /* 0x000fe2000c101112 */
[----:B------:R-:W-:Y:S01]  /*6a60*/  ISETP.LT.OR P3, PT, R6, 0x9, !P0 ;  /* 0x000000090600780c */ /* 0x000fe20004761670 */
[-C--:B------:R-:W-:Y:S01]  /*6a70*/  FMUL R134, R134, R10.reuse ;  /* 0x0000000a86867220 */ /* 0x080fe20000400000 */
[----:B------:R-:W-:Y:S01]  /*6a80*/  F2FP.SATFINITE.E4M3.F32.PACK_AB_MERGE_C R143, RZ, R143, RZ ;  /* 0x0000008fff8f723e */ /* 0x000fe200048070ff */
[-C--:B------:R-:W-:Y:S01]  /*6a90*/  FMUL R137, R137, R10.reuse ;  /* 0x0000000a89897220 */ /* 0x080fe20000400000 */
[----:B------:R-:W-:Y:S01]  /*6aa0*/  F2FP.SATFINITE.E4M3.F32.PACK_AB_MERGE_C R141, RZ, R141, RZ ;  /* 0x0000008dff8d723e */ /* 0x000fe200048070ff */
[----:B------:R1:W-:Y:S01]  /*6ab0*/  @!P4 STG.E.U8 desc[UR18][R16.64+0x1], R25 ;  /* 0x000001191000c986 */ /* 0x0003e2000c101112 */
[----:B------:R-:W-:Y:S01]  /*6ac0*/  ISETP.LT.OR P4, PT, R6, 0xa, !P0 ;  /* 0x0000000a0600780c */ /* 0x000fe20004781670 */
[----:B------:R-:W-:Y:S01]  /*6ad0*/  FMUL R132, R132, R10 ;  /* 0x0000000a84847220 */ /* 0x000fe20000400000 */
[----:B0-----:R-:W-:Y:S01]  /*6ae0*/  F2FP.SATFINITE.E4M3.F32.PACK_AB_MERGE_C R5, RZ, R140, RZ ;  /* 0x0000008cff05723e */ /* 0x001fe200048070ff */
[----:B------:R-:W-:Y:S01]  /*6af0*/  @!P5 STG.E.U8 desc[UR18][R18.64+0x8], R145 ;  /* 0x000008911200d986 */ /* 0x000fe2000c101112 */
[C---:B------:R-:W-:Y:S01]  /*6b00*/  ISETP.LT.OR P5, PT, R6.reuse, 0x11, !P1 ;  /* 0x000000110600780c */ /* 0x040fe20004fa1670 */
[-C--:B------:R-:W-:Y:S01]  /*6b10*/  FMUL R135, R135, R10.reuse ;  /* 0x0000000a87877220 */ /* 0x080fe20000400000 */
[----:B------:R-:W-:Y:S01]  /*6b20*/  F2FP.SATFINITE.E4M3.F32.PACK_AB_MERGE_C R139, RZ, R139, RZ ;  /* 0x0000008bff8b723e */ /* 0x000fe200048070ff */
[----:B------:R0:W-:Y:S01]  /*6b30*/  @!P6 STG.E.U8 desc[UR18][R18.64+0x9], R5 ;  /* 0x000009051200e986 */ /* 0x0001e2000c101112 */
[----:B------:R-:W-:Y:S01]  /*6b40*/  ISETP.LT.OR P6, PT, R6, 0x12, !P1 ;  /* 0x000000120600780c */ /* 0x000fe20004fc1670 */
[----:B------:R-:W-:Y:S01]  /*6b50*/  FMUL R130, R130, R10 ;  /* 0x0000000a82827220 */ /* 0x000fe20000400000 */
[----:B------:R-:W-:Y:S01]  /*6b60*/  F2FP.SATFINITE.E4M3.F32.PACK_AB_MERGE_C R137, RZ, R137, RZ ;  /* 0x00000089ff89723e */ /* 0x000fe200048070ff */
[----:B------:R-:W-:Y:S01]  /*6b70*/  @!P3 STG.E.U8 desc[UR18][R16.64+0x8], R143 ;  /* 0x0000088f1000b986 */ /* 0x000fe2000c101112 */
[----:B-1----:R-:W-:Y:S01]  /*6b80*/  F2FP.SATFINITE.E4M3.F32.PACK_AB_MERGE_C R25, RZ, R138, RZ ;  /* 0x0000008aff19723e */ /* 0x002fe200048070ff */
[-C--:B------:R-:W-:Y:S01]  /*6b90*/  FMUL R133, R133, R10.reuse ;  /* 0x0000000a85857220 */ /* 0x080fe20000400000 */
[----:B------:R-:W-:Y:S01]  /*6ba0*/  ISETP.LT.OR P3, PT, R6, 0x11, !P0 ;  /* 0x000000110600780c */ /* 0x000fe20004761670 */
[-C--:B------:R-:W-:Y:S01]  /*6bb0*/  FMUL R128, R128, R10.reuse ;  /* 0x0000000a80807220 */ /* 0x080fe20000400000 */
[----:B------:R-:W-:Y:S01]  /*6bc0*/  F2FP.SATFINITE.E4M3.F32.PACK_AB_MERGE_C R135, RZ, R135, RZ ;  /* 0x00000087ff87723e */ /* 0x000fe200048070ff */
[----:B------:R1:W-:Y:S01]  /*6bd0*/  @!P4 STG.E.U8 desc[UR18][R16.64+0x9], R25 ;  /* 0x000009191000c986 */ /* 0x0003e2000c101112 */
[C---:B------:R-:W-:Y:S01]  /*6be0*/  ISETP.LT.OR P4, PT, R6.reuse, 0x12, !P0 ;  /* 0x000000120600780c */ /* 0x040fe20004781670 */
[----:B------:R-:W-:Y:S01]  /*6bf0*/  FMUL R131, R131, R10 ;  /* 0x0000000a83837220 */ /* 0x000fe20000400000 */
[----:B0-----:R-:W-:Y:S01]  /*6c00*/  F2FP.SATFINITE.E4M3.F32.PACK_AB_MERGE_C R5, RZ, R136, RZ ;  /* 0x00000088ff05723e */ /* 0x001fe200048070ff */
[----:B------:R-:W-:Y:S01]  /*6c10*/  @!P5 STG.E.U8 desc[UR18][R18.64+0x10], R141 ;  /* 0x0000108d1200d986 */ /* 0x000fe2000c101112 */
[----:B------:R-:W-:Y:S01]  /*6c20*/  ISETP.LT.OR P5, PT, R6, 0x19, !P1 ;  /* 0x000000190600780c */ /* 0x000fe20004fa1670 */
[-C--:B------:R-:W-:Y:S01]  /*6c30*/  FMUL R126, R126, R10.reuse ;  /* 0x0000000a7e7e7220 */ /* 0x080fe20000400000 */
[----:B------:R-:W-:Y:S01]  /*6c40*/  F2FP.SATFINITE.E4M3.F32.PACK_AB_MERGE_C R133, RZ, R133, RZ ;  /* 0x00000085ff85723e */ /* 0x000fe200048070ff */
[----:B------:R0:W-:Y:S01]  /*6c50*/  @!P6 STG.E.U8 desc[UR18][R18.64+0x11], R5 ;  /* 0x000011051200e986 */ /* 0x0001e2000c101112 */
[----:B------:R-:W-:Y:S01]  /*6c60*/  ISETP.LT.OR P6, PT, R6, 0x1a, !P1 ;  /* 0x0000001a0600780c */ /* 0x000fe20004fc1670 */
[-C--:B------:R-:W-:Y:S01]  /*6c70*/  FMUL R129, R129, R10.reuse ;  /* 0x0000000a81817220 */ /* 0x080fe20000400000 */
[----:B------:R-:W-:Y:S01]  /*6c80*/  FMUL R124, R124, R10 ;  /* 0x0000000a7c7c7220 */ /* 0x000fe20000400000 */
[----:B-1----:R-:W-:Y:S01]  /*6c90*/  F2FP.SATFINITE.E4M3.F32.PACK_AB_MERGE_C R25, RZ, R134, RZ ;  /* 0x00000086ff19723e */ /* 0x002fe200048070ff */
[----:B------:R-:W-:Y:S01]  /*6ca0*/  @!P3 STG.E.U8 desc[UR18][R16.64+0x10], R139 ;  /* 0x0000108b1000b986 */ /* 0x000fe2000c101112 */
[C---:B------:R-:W-:Y:S01]  /*6cb0*/  ISETP.LT.OR P3, PT, R6.reuse, 0x19, !P0 ;  /* 0x000000190600780c */ /* 0x040fe20004761670 */
        /* <DEDUP_REMOVED lines=37> */
[-C--:B------:R-:W-:Y:S01]  /*6f10*/  FMUL R112, R112, R10.reuse ;  /* 0x0000000a70707220 */ /* 0x080fe20000400000 */
        /* <DEDUP_REMOVED lines=81> */
[C---:B------:R-:W-:Y:S01]  /*7430*/  ISETP.LT.OR P6, PT, R6.reuse, 0x52, !P1 ;  /* 0x000000520600780c */ /* 0x040fe20004fc1670 */
        /* <DEDUP_REMOVED lines=22> */
[----:B------:R-:W-:-:S02]  /*75a0*/  ISETP.LT.OR P3, PT, R6, 0x59, !P0 ;  /* 0x000000590600780c */ /* 0x000fc40004761670 */
[----:B------:R-:W-:Y:S01]  /*75b0*/  F2FP.SATFINITE.E4M3.F32.PACK_AB_MERGE_C R91, RZ, R91, RZ ;  /* 0x0000005bff5b723e */ /* 0x000fe200048070ff */
[----:B------:R1:W-:Y:S01]  /*75c0*/  @!P4 STG.E.U8 desc[UR18][R16.64+0x51], R25 ;  /* 0x000051191000c986 */ /* 0x0003e2000c101112 */
[C---:B------:R-:W-:Y:S02]  /*75d0*/  ISETP.LT.OR P4, PT, R6.reuse, 0x5a, !P0 ;  /* 0x0000005a0600780c */ /* 0x040fe40004781670 */
[----:B0-----:R-:W-:Y:S01]  /*75e0*/  F2FP.SATFINITE.E4M3.F32.PACK_AB_MERGE_C R5, RZ, R100, RZ ;  /* 0x00000064ff05723e */ /* 0x001fe200048070ff */
[----:B------:R-:W-:Y:S01]  /*75f0*/  @!P5 STG.E.U8 desc[UR18][R18.64+0x58], R105 ;  /* 0x000058691200d986 */ /* 0x000fe2000c101112 */
[C---:B------:R-:W-:Y:S02]  /*7600*/  ISETP.LT.OR P5, PT, R6.reuse, 0x61, !P1 ;  /* 0x000000610600780c */ /* 0x040fe40004fa1670 */
[----:B------:R-:W-:Y:S01]  /*7610*/  F2FP.SATFINITE.E4M3.F32.PACK_AB_MERGE_C R21, RZ, R21, RZ ;  /* 0x00000015ff15723e */ /* 0x000fe200048070ff */
[----:B------:R0:W-:Y:S01]  /*7620*/  @!P6 STG.E.U8 desc[UR18][R18.64+0x59], R5 ;  /* 0x000059051200e986 */ /* 0x0001e2000c101112 */
[----:B------:R-:W-:-:S02]  /*7630*/  ISETP.LT.OR P6, PT, R6, 0x62, !P1 ;  /* 0x000000620600780c */ /* 0x000fc40004fc1670 */
[----:B------:R-:W-:Y:S01]  /*7640*/  F2FP.SATFINITE.E4M3.F32.PACK_AB_MERGE_C R23, RZ, R23, RZ ;  /* 0x00000017ff17723e */ /* 0x000fe200048070ff */
[----:B------:R-:W-:Y:S01]  /*7650*/  @!P3 STG.E.U8 desc[UR18][R16.64+0x58], R103 ;  /* 0x000058671000b986 */ /* 0x000fe2000c101112 */
[----:B-1----:R-:W-:Y:S02]  /*7660*/  F2FP.SATFINITE.E4M3.F32.PACK_AB_MERGE_C R25, RZ, R98, RZ ;  /* 0x00000062ff19723e */ /* 0x002fe400048070ff */
[C---:B------:R-:W-:Y:S02]  /*7670*/  ISETP.LT.OR P3, PT, R6.reuse, 0x61, !P0 ;  /* 0x000000610600780c */ /* 0x040fe40004761670 */
[----:B------:R-:W-:Y:S01]  /*7680*/  F2FP.SATFINITE.E4M3.F32.PACK_AB_MERGE_C R27, RZ, R22, RZ ;  /* 0x00000016ff1b723e */ /* 0x000fe200048070ff */
[----:B------:R1:W-:Y:S01]  /*7690*/  @!P4 STG.E.U8 desc[UR18][R16.64+0x59], R25 ;  /* 0x000059191000c986 */ /* 0x0003e2000c101112 */
[C---:B------:R-:W-:Y:S02]  /*76a0*/  ISETP.LT.OR P4, PT, R6.reuse, 0x62, !P0 ;  /* 0x000000620600780c */ /* 0x040fe40004781670 */
[----:B0-----:R-:W-:Y:S01]  /*76b0*/  F2FP.SATFINITE.E4M3.F32.PACK_AB_MERGE_C R5, RZ, R96, RZ ;  /* 0x00000060ff05723e */ /* 0x001fe200048070ff */
[----:B------:R-:W-:Y:S01]  /*76c0*/  @!P5 STG.E.U8 desc[UR18][R18.64+0x60], R101 ;  /* 0x000060651200d986 */ /* 0x000fe2000c101112 */
[----:B------:R-:W-:-:S03]  /*76d0*/  ISETP.LT.OR P5, PT, R6, 0x69, !P1 ;  /* 0x000000690600780c */ /* 0x000fc60004fa1670 */
[----:B------:R0:W-:Y:S01]  /*76e0*/  @!P6 STG.E.U8 desc[UR18][R18.64+0x61], R5 ;  /* 0x000061051200e986 */ /* 0x0001e2000c101112 */
[C---:B------:R-:W-:Y:S02]  /*76f0*/  ISETP.LT.OR P6, PT, R6.reuse, 0x6a, !P1 ;  /* 0x0000006a0600780c */ /* 0x040fe40004fc1670 */
[----:B-1----:R-:W-:Y:S01]  /*7700*/  F2FP.SATFINITE.E4M3.F32.PACK_AB_MERGE_C R25, RZ, R94, RZ ;  /* 0x0000005eff19723e */ /* 0x002fe200048070ff */
[----:B------:R-:W-:Y:S01]  /*7710*/  @!P3 STG.E.U8 desc[UR18][R16.64+0x60], R99 ;  /* 0x000060631000b986 */ /* 0x000fe2000c101112 */
[----:B------:R-:W-:-:S03]  /*7720*/  ISETP.LT.OR P3, PT, R6, 0x69, !P0 ;  /* 0x000000690600780c */ /* 0x000fc60004761670 */
        /* <DEDUP_REMOVED lines=12> */
[C---:B------:R-:W-:Y:S01]  /*77f0*/  ISETP.LT.OR P1, PT, R6.reuse, 0x7a, !P1 ;  /* 0x0000007a0600780c */ /* 0x040fe20004f21670 */
[----:B------:R2:W-:Y:S01]  /*7800*/  @!P5 STG.E.U8 desc[UR18][R18.64+0x70], R93 ;  /* 0x0000705d1200d986 */ /* 0x0005e2000c101112 */
[C---:B------:R-:W-:Y:S02]  /*7810*/  ISETP.LT.OR P5, PT, R6.reuse, 0x72, !P0 ;  /* 0x000000720600780c */ /* 0x040fe400047a1670 */
[----:B0-----:R-:W-:Y:S01]  /*7820*/  F2FP.SATFINITE.E4M3.F32.PACK_AB_MERGE_C R5, RZ, R88, RZ ;  /* 0x00000058ff05723e */ /* 0x001fe200048070ff */
[----:B------:R2:W-:Y:S01]  /*7830*/  @!P6 STG.E.U8 desc[UR18][R18.64+0x71], R89 ;  /* 0x000071591200e986 */ /* 0x0005e2000c101112 */
[C---:B------:R-:W-:Y:S02]  /*7840*/  ISETP.LT.OR P6, PT, R6.reuse, 0x79, !P0 ;  /* 0x000000790600780c */ /* 0x040fe400047c1670 */
[----:B------:R-:W-:Y:S01]  /*7850*/  ISETP.LT.OR P0, PT, R6, 0x7a, !P0 ;  /* 0x0000007a0600780c */ /* 0x000fe20004701670 */
[----:B------:R2:W-:Y:S01]  /*7860*/  @!P3 STG.E.U8 desc[UR18][R16.64+0x70], R91 ;  /* 0x0000705b1000b986 */ /* 0x0005e2000c101112 */
[----:B-1----:R-:W-:-:S05]  /*7870*/  F2FP.SATFINITE.E4M3.F32.PACK_AB_MERGE_C R25, RZ, R20, RZ ;  /* 0x00000014ff19723e */ /* 0x002fca00048070ff */
[----:B------:R2:W-:Y:S04]  /*7880*/  @!P5 STG.E.U8 desc[UR18][R16.64+0x71], R5 ;  /* 0x000071051000d986 */ /* 0x0005e8000c101112 */
[----:B------:R2:W-:Y:S04]  /*7890*/  @!P4 STG.E.U8 desc[UR18][R18.64+0x78], R21 ;  /* 0x000078151200c986 */ /* 0x0005e8000c101112 */
[----:B------:R2:W-:Y:S04]  /*78a0*/  @!P1 STG.E.U8 desc[UR18][R18.64+0x79], R25 ;  /* 0x0000791912009986 */ /* 0x0005e8000c101112 */
[----:B------:R2:W-:Y:S04]  /*78b0*/  @!P6 STG.E.U8 desc[UR18][R16.64+0x78], R23 ;  /* 0x000078171000e986 */ /* 0x0005e8000c101112 */
[----:B------:R2:W-:Y:S02]  /*78c0*/  @!P0 STG.E.U8 desc[UR18][R16.64+0x79], R27 ;  /* 0x0000791b10008986 */ /* 0x0005e4000c101112 */
.L_x_165:
[----:B------:R-:W-:Y:S05]  /*78d0*/  BSYNC B0 ;  /* 0x0000000000007941 */ /* 0x000fea0003800000 */
.L_x_35:
[C---:B------:R-:W-:Y:S01]  /*78e0*/  LEA R2, P0, R8.reuse, R2, 0x1 ;  /* 0x0000000208027211 */ /* 0x040fe200078008ff */
[----:B------:R-:W-:Y:S01]  /*78f0*/  ULDC.64 UR6, c[0x0][0x650] ;  /* 0x0001940000067ab9 */ /* 0x000fe20000000a00 */
[----:B-----5:R-:W-:Y:S01]  /*7900*/  IMAD.U32 R4, RZ, RZ, UR16 ;  /* 0x00000010ff047e24 */ /* 0x020fe2000f8e00ff */
[----:B0-2---:R-:W-:Y:S01]  /*7910*/  PRMT R16, RZ, 0x7610, R16 ;  /* 0x00007610ff107816 */ /* 0x005fe20000000010 */
[----:B------:R-:W-:Y:S01]  /*7920*/  IMAD.MOV.U32 R6, RZ, RZ, -0x1 ;  /* 0xffffffffff067424 */ /* 0x000fe200078e00ff */
[----:B------:R-:W-:Y:S01]  /*7930*/  LEA.HI.X R3, R8, R3, R0, 0x1, P0 ;  /* 0x0000000308037211 */ /* 0x000fe200000f0c00 */
[----:B------:R0:W-:Y:S01]  /*7940*/  SYNCS.ARRIVE.TRANS64.A1T0 RZ, [R4+UR22], RZ ;  /* 0x000000ff04ff79a7 */ /* 0x0001e20008100016 */
[----:B------:R-:W-:Y:S01]  /*7950*/  ISETP.GE.U32.AND P0, PT, R2, UR6, PT ;  /* 0x0000000602007c0c */ /* 0x000fe2000bf06070 */
[----:B------:R-:W-:-:S03]  /*7960*/  IMAD.MOV.U32 R5, RZ, RZ, -0x1 ;  /* 0xffffffffff057424 */ /* 0x000fc600078e00ff */
[----:B------:R-:W-:Y:S01]  /*7970*/  ISETP.GE.U32.AND.EX P0, PT, R3, UR7, PT, P0 ;  /* 0x0000000703007c0c */ /* 0x000fe2000bf06100 */
[----:B0-----:R-:W-:-:S12]  /*7980*/  IMAD.MOV.U32 R4, RZ, RZ, -0x1 ;  /* 0xffffffffff047424 */ /* 0x001fd800078e00ff */
[----:B------:R-:W-:Y:S05]  /*7990*/  @P0 BRA `(.L_x_166) ;  /* 0x0000000400600947 */ /* 0x000fea0003800000 */
[----:B------:R-:W0:Y:S01]  /*79a0*/  S2R R26, SR_CTAID.X ;  /* 0x00000000001a7919 */ /* 0x000e220000002500 */
[----:B------:R-:W2:Y:S01]  /*79b0*/  LDC.64 R20, c[0x0][0x628] ;  /* 0x00018a00ff147b82 */ /* 0x000ea20000000a00 */
[----:B------:R-:W-:Y:S01]  /*79c0*/  ULDC UR6, c[0x0][0x150] ;  /* 0x0000540000067ab9 */ /* 0x000fe20000000800 */
[----:B-1--4-:R-:W-:Y:S01]  /*79d0*/  IMAD.MOV.U32 R18, RZ, RZ, R2 ;  /* 0x000000ffff127224 */ /* 0x012fe200078e0002 */
[----:B------:R-:W1:Y:S01]  /*79e0*/  S2R R28, SR_CTAID.Y ;  /* 0x00000000001c7919 */ /* 0x000e620000002600 */
[----:B------:R-:W-:-:S04]  /*79f0*/  IMAD.MOV.U32 R19, RZ, RZ, R3 ;  /* 0x000000ffff137224 */ /* 0x000fc800078e0003 */
[----:B------:R-:W4:Y:S08]  /*7a00*/  LDC R29, c[0x0][0x144] ;  /* 0x00005100ff1d7b82 */ /* 0x000f300000000800 */
[----:B------:R-:W1:Y:S08]  /*7a10*/  LDC R6, c[0x0][0x630] ;  /* 0x00018c00ff067b82 */ /* 0x000e700000000800 */
[----:B---3--:R-:W3:Y:S01]  /*7a20*/  LDC.64 R24, c[0x0][0x620] ;  /* 0x00018800ff187b82 */ /* 0x008ee20000000a00 */
[----:B--2---:R-:W-:-:S04]  /*7a30*/  ISETP.NE.U32.AND P0, PT, R20, RZ, PT ;  /* 0x000000ff1400720c */ /* 0x004fc80003f05070 */
[----:B------:R-:W-:Y:S02]  /*7a40*/  ISETP.NE.AND.EX P0, PT, R21, RZ, PT, P0 ;  /* 0x000000ff1500720c */ /* 0x000fe40003f05300 */
[----:B0-----:R-:W-:-:S05]  /*7a50*/  I2FP.F32.U32 R4, R26 ;  /* 0x0000001a00047245 */ /* 0x001fca0000201000 */
[----:B------:R-:W-:-:S04]  /*7a60*/  FMUL R4, R4, UR6 ;  /* 0x0000000604047c20 */ /* 0x000fc80008400000 */
[----:B------:R0:W2:Y:S02]  /*7a70*/  F2I.U32.TRUNC.NTZ R27, R4 ;  /* 0x00000004001b7305 */ /* 0x0000a4000020f000 */
[----:B-1--4-:R-:W-:Y:S05]  /*7a80*/  @!P0 BRA `(.L_x_167) ;  /* 0x0000000000288947 */ /* 0x012fea0003800000 */
[----:B------:R-:W1:Y:S02]  /*7a90*/  LDC R5, c[0x0][0x634] ;  /* 0x00018d00ff057b82 */ /* 0x000e640000000800 */
[----:B-1----:R-:W-:-:S05]  /*7aa0*/  IADD3 R19, P0, R2, R5, RZ ;  /* 0x0000000502137210 */ /* 0x002fca0007f1e0ff */
[----:B------:R-:W-:-:S04]  /*7ab0*/  IMAD.X R23, RZ, RZ, R3, P0 ;  /* 0x000000ffff177224 */ /* 0x000fc800000e0603 */
[----:B0-----:R-:W-:-:S04]  /*7ac0*/  IMAD.WIDE.U32 R4, R23, R20, RZ ;  /* 0x0000001417047225 */ /* 0x001fc800078e00ff */
[----:B------:R-:W-:-:S04]  /*7ad0*/  IMAD.WIDE.U32 R16, P0, R19, R21, R4 ;  /* 0x0000001513107225 */ /* 0x000fc80007800004 */
[----:B------:R-:W-:-:S04]  /*7ae0*/  IMAD.WIDE.U32 R4, R19, R20, RZ ;  /* 0x0000001413047225 */ /* 0x000fc800078e00ff */
[----:B------:R-:W-:Y:S01]  /*7af0*/  IMAD.X R19, RZ, RZ, RZ, P0 ;  /* 0x000000ffff137224 */ /* 0x000fe200000e06ff */
[----:B------:R-:W-:Y:S01]  /*7b00*/  IADD3 RZ, P0, R5, R16, RZ ;  /* 0x0000001005ff7210 */ /* 0x000fe20007f1e0ff */
[----:B------:R-:W-:-:S04]  /*7b10*/  IMAD.MOV.U32 R18, RZ, RZ, R17 ;  /* 0x000000ffff127224 */ /* 0x000fc800078e0011 */
[----:B------:R-:W-:-:S08]  /*7b20*/  IMAD.WIDE.U32.X R18, R23, R21, R18, P0 ;  /* 0x0000001517127225 */ /* 0x000fd000000e0412 */
.L_x_167:
[-CC-:B------:R-:W-:Y:S01]  /*7b30*/  SHF.R.U64 R22, R18, R6.reuse, R19.reuse ;  /* 0x0000000612167219 */ /* 0x180fe20000001213 */
[----:B------:R-:W1:Y:S01]  /*7b40*/  LDC.64 R32, c[0x0][0x640] ;  /* 0x00019000ff207b82 */ /* 0x000e620000000a00 */
[----:B0-----:R-:W-:Y:S01]  /*7b50*/  SHF.R.U32.HI R4, RZ, R6, R19 ;  /* 0x00000006ff047219 */ /* 0x001fe20000011613 */
[----:B--2---:R-:W-:Y:S01]  /*7b60*/  IMAD.MOV R27, RZ, RZ, -R27 ;  /* 0x000000ffff1b7224 */ /* 0x004fe200078e0a1b */
[----:B------:R-:W-:Y:S01]  /*7b70*/  IADD3 R17, P0, RZ, -R22, RZ ;  /* 0x80000016ff117210 */ /* 0x000fe20007f1e0ff */
[----:B------:R-:W-:Y:S01]  /*7b80*/  ULDC UR6, c[0x0][0x154] ;  /* 0x0000550000067ab9 */ /* 0x000fe20000000800 */
[----:B------:R-:W-:Y:S02]  /*7b90*/  IMAD.MOV.U32 R19, RZ, RZ, 0x1 ;  /* 0x00000001ff137424 */ /* 0x000fe400078e00ff */
[----:B------:R-:W-:Y:S01]  /*7ba0*/  IMAD R27, R29, R27, R26 ;  /* 0x0000001b1d1b7224 */ /* 0x000fe200078e021a */
[----:B------:R-:W0:Y:S01]  /*7bb0*/  LDC R16, c[0x0][0x618] ;  /* 0x00018600ff107b82 */ /* 0x000e220000000800 */
[----:B------:R-:W-:-:S04]  /*7bc0*/  IMAD.X R5, RZ, RZ, ~R4, P0 ;  /* 0x000000ffff057224 */ /* 0x000fc800000e0e04 */
[-C--:B---3--:R-:W-:Y:S02]  /*7bd0*/  IMAD R6, R5, R24.reuse, RZ ;  /* 0x0000001805067224 */ /* 0x088fe400078e02ff */
[C---:B------:R-:W-:Y:S01]  /*7be0*/  IMAD.WIDE.U32 R4, R17.reuse, R24, R2 ;  /* 0x0000001811047225 */ /* 0x040fe200078e0002 */
[----:B------:R-:W2:Y:S03]  /*7bf0*/  LDC R18, c[0x0][0x608] ;  /* 0x00018200ff127b82 */ /* 0x000ea60000000800 */
[----:B------:R-:W-:Y:S01]  /*7c00*/  IMAD R17, R17, R25, R6 ;  /* 0x0000001911117224 */ /* 0x000fe200078e0206 */
[----:B------:R-:W-:-:S03]  /*7c10*/  I2FP.F32.U32 R6, R28 ;  /* 0x0000001c00067245 */ /* 0x000fc60000201000 */
[----:B------:R-:W-:Y:S01]  /*7c20*/  IMAD.IADD R5, R5, 0x1, R17 ;  /* 0x0000000105057824 */ /* 0x000fe200078e0211 */
[----:B------:R-:W3:Y:S01]  /*7c30*/  LDC R30, c[0x0][0x658] ;  /* 0x00019600ff1e7b82 */ /* 0x000ee20000000800 */
[----:B-1----:R-:W-:Y:S01]  /*7c40*/  ISETP.NE.U32.AND P0, PT, R32, RZ, PT ;  /* 0x000000ff2000720c */ /* 0x002fe20003f05070 */
[----:B------:R-:W-:-:S03]  /*7c50*/  IMAD.MOV.U32 R17, RZ, RZ, -0x1 ;  /* 0xffffffffff117424 */ /* 0x000fc600078e00ff */
[----:B------:R-:W-:-:S03]  /*7c60*/  ISETP.NE.AND.EX P0, PT, R33, RZ, PT, P0 ;  /* 0x000000ff2100720c */ /* 0x000fc60003f05300 */
[----:B------:R-:W1:Y:S01]  /*7c70*/  LDC R25, c[0x0][0x148] ;  /* 0x00005200ff197b82 */ /* 0x000e620000000800 */
[-CC-:B0-----:R-:W-:Y:S02]  /*7c80*/  SHF.R.U64 R20, R4, R16.reuse, R5.reuse ;  /* 0x0000001004147219 */ /* 0x181fe40000001205 */
[----:B------:R-:W-:Y:S01]  /*7c90*/  SHF.R.U32.HI R5, RZ, R16, R5 ;  /* 0x00000010ff057219 */ /* 0x000fe20000011605 */
[----:B------:R-:W-:-:S04]  /*7ca0*/  FMUL R16, R6, UR6 ;  /* 0x0000000606107c20 */ /* 0x000fc80008400000 */
[----:B------:R-:W0:Y:S01]  /*7cb0*/  LDC R26, c[0x0][0x600] ;  /* 0x00018000ff1a7b82 */ /* 0x000e220000000800 */
[----:B------:R4:W0:Y:S01]  /*7cc0*/  F2I.U32.TRUNC.NTZ R23, R16 ;  /* 0x0000001000177305 */ /* 0x000822000020f000 */
[-CC-:B--2---:R-:W-:Y:S02]  /*7cd0*/  SHF.R.U64 R6, R20, R18.reuse, R5.reuse ;  /* 0x0000001214067219 */ /* 0x184fe40000001205 */
[----:B------:R-:W-:-:S04]  /*7ce0*/  SHF.R.U32.HI R5, RZ, R18, R5 ;  /* 0x00000012ff057219 */ /* 0x000fc80000011605 */
[----:B------:R-:W2:Y:S01]  /*7cf0*/  LDC R31, c[0x0][0x648] ;  /* 0x00019200ff1f7b82 */ /* 0x000ea20000000800 */
[-CC-:B---3--:R-:W-:Y:S02]  /*7d00*/  SHF.R.U64 R24, R6, R30.reuse, R5.reuse ;  /* 0x0000001e06187219 */ /* 0x188fe40000001205 */
[-C--:B------:R-:W-:Y:S02]  /*7d10*/  SHF.L.U32 R17, R17, R30.reuse, RZ ;  /* 0x0000001e11117219 */ /* 0x080fe400000006ff */
[-C--:B------:R-:W-:Y:S01]  /*7d20*/  SHF.R.U32.HI R5, RZ, R30.reuse, R5 ;  /* 0x0000001eff057219 */ /* 0x080fe20000011605 */
[----:B------:R-:W-:Y:S01]  /*7d30*/  IMAD.MOV.U32 R4, RZ, RZ, R24 ;  /* 0x000000ffff047224 */ /* 0x000fe200078e0018 */
[----:B------:R-:W-:Y:S01]  /*7d40*/  SHF.L.U32 R30, R19, R30, RZ ;  /* 0x0000001e131e7219 */ /* 0x000fe200000006ff */
[----:B------:R-:W3:Y:S01]  /*7d50*/  LDC R34, c[0x0][0x638] ;  /* 0x00018e00ff227b82 */ /* 0x000ee20000000800 */
[----:B------:R-:W-:-:S07]  /*7d60*/  LOP3.LUT R29, RZ, R17, RZ, 0x33, !PT ;  /* 0x00000011ff1d7212 */ /* 0x000fce00078e33ff */
[----:B------:R-:W0:Y:S01]  /*7d70*/  LDC R35, c[0x0][0x610] ;  /* 0x00018400ff237b82 */ /* 0x000e220000000800 */
        /* <DEDUP_REMOVED lines=11> */
.L_x_168:
[----:B--2---:R-:W-:Y:S01]  /*7e30*/  SHF.R.U64 R4, R4, R31, R5 ;  /* 0x0000001f04047219 */ /* 0x004fe20000001205 */
[----:B0-----:R-:W-:Y:S01]  /*7e40*/  VIADD R19, R26, 0xffffffff ;  /* 0xffffffff1a137836 */ /* 0x001fe20000000000 */
[----:B------:R-:W-:Y:S01]  /*7e50*/  LOP3.LUT R17, R6, R29, RZ, 0xc0, !PT ;  /* 0x0000001d06117212 */ /* 0x000fe200078ec0ff */
[----:B------:R-:W-:Y:S02]  /*7e60*/  IMAD.MOV R23, RZ, RZ, -R23 ;  /* 0x000000ffff177224 */ /* 0x000fe400078e0a17 */
[----:B------:R-:W-:Y:S02]  /*7e70*/  IMAD.MOV R5, RZ, RZ, -R4 ;  /* 0x000000ffff057224 */ /* 0x000fe400078e0a04 */
[----:B------:R-:W-:Y:S01]  /*7e80*/  IMAD R6, R30, R4, R17 ;  /* 0x000000041e067224 */ /* 0x000fe200078e0211 */
[----:B------:R-:W-:Y:S01]  /*7e90*/  LOP3.LUT R17, R20, R19, RZ, 0xc0, !PT ;  /* 0x0000001314117212 */ /* 0x000fe200078ec0ff */
[----:B-1----:R-:W-:Y:S02]  /*7ea0*/  @P2 IMAD R27, R25, R23, R28 ;  /* 0x00000017191b2224 */ /* 0x002fe400078e021c */
[----:B---3--:R-:W-:-:S02]  /*7eb0*/  IMAD R4, R5, R34, R24 ;  /* 0x0000002205047224 */ /* 0x008fc400078e0218 */
[----:B------:R-:W-:Y:S02]  /*7ec0*/  IMAD R6, R6, R35, R27 ;  /* 0x0000002306067224 */ /* 0x000fe400078e021b */
[----:B------:R-:W-:Y:S02]  /*7ed0*/  IMAD R17, R4, R26, R17 ;  /* 0x0000001a04117224 */ /* 0x000fe400078e0211 */
[----:B------:R-:W-:Y:S02]  /*7ee0*/  IMAD.MOV.U32 R16, RZ, RZ, 0x1 ;  /* 0x00000001ff107424 */ /* 0x000fe400078e00ff */
[----:B------:R-:W-:Y:S01]  /*7ef0*/  IMAD.MOV.U32 R4, RZ, RZ, R22 ;  /* 0x000000ffff047224 */ /* 0x000fe200078e0016 */
[----:B------:R-:W-:Y:S02]  /*7f00*/  SEL R5, R17, R6, !P2 ;  /* 0x0000000611057207 */ /* 0x000fe40005000000 */
[----:B------:R-:W-:-:S07]  /*7f10*/  SEL R6, R6, R17, !P2 ;  /* 0x0000001106067207 */ /* 0x000fce0005000000 */
.L_x_166:
[----:B------:R-:W-:Y:S02]  /*7f20*/  LOP3.LUT P0, RZ, R16, 0xff, RZ, 0xc0, !PT ;  /* 0x000000ff10ff7812 */ /* 0x000fe4000780c0ff */
[----:B------:R-:W-:-:S11]  /*7f30*/  LOP3.LUT R148, R148, 0x1, RZ, 0x3c, !PT ;  /* 0x0000000194947812 */ /* 0x000fd600078e3cff */
[----:B------:R-:W-:Y:S05]  /*7f40*/  @P0 BRA `(.L_x_169) ;  /* 0xffffff9400440947 */ /* 0x000fea000383ffff */
[----:B------:R-:W-:Y:S05]  /*7f50*/  EXIT ;  /* 0x000000000000794d */ /* 0x000fea0003800000 */
.L_x_13:
[----:B------:R-:W-:-:S08]  /*7f60*/  ISETP.NE.AND P0, PT, R20, RZ, PT ;  /* 0x000000ff1400720c */ /* 0x000fd00003f05270 */
[----:B-----5:R-:W0:-:S00]  /*7f70*/  USETMAXREG.DEALLOC.CTAPOOL 0x28 ;  /* 0x00000028000079c8 */ /* 0x020e0000080e0500 */
[----:B------:R-:W-:Y:S05]  /*7f80*/  @P0 EXIT ;  /* 0x000000000000094d */ /* 0x000fea0003800000 */
[----:B0-----:R-:W-:Y:S01]  /*7f90*/  LOP3.LUT P0, RZ, R16, 0xff, RZ, 0xc0, !PT ;  /* 0x000000ff10ff7812 */ /* 0x001fe2000780c0ff */
[----:B------:R-:W-:Y:S02]  /*7fa0*/  IMAD.MOV.U32 R12, RZ, RZ, 0x1 ;  /* 0x00000001ff0c7424 */ /* 0x000fe400078e00ff */
[----:B------:R-:W-:-:S10]  /*7fb0*/  IMAD.MOV.U32 R15, RZ, RZ, RZ ;  /* 0x000000ffff0f7224 */ /* 0x000fd400078e00ff */
[----:B------:R-:W-:Y:S05]  /*7fc0*/  @!P0 BRA `(.L_x_170) ;  /* 0x0000000c00108947 */ /* 0x000fea0003800000 */
[----:B------:R-:W-:Y:S01]  /*7fd0*/  LOP3.LUT P0, RZ, R13, 0x1f, RZ, 0xc0, !PT ;  /* 0x0000001f0dff7812 */ /* 0x000fe2000780c0ff */
[----:B------:R-:W-:Y:S01]  /*7fe0*/  ULDC UR5, c[0x0][0x658] ;  /* 0x0001960000057ab9 */ /* 0x000fe20000000800 */
[----:B------:R-:W-:Y:S01]  /*7ff0*/  UMOV UR6, 0xffffffff ;  /* 0xffffffff00067882 */ /* 0x000fe20000000000 */
[----:B------:R-:W-:Y:S01]  /*8000*/  BSSY B0, `(.L_x_170) ;  /* 0x00000c0000007945 */ /* 0x000fe20003800000 */
[----:B------:R-:W-:Y:S01]  /*8010*/  USHF.L.U32 UR6, UR6, UR5, URZ ;  /* 0x0000000506067299 */ /* 0x000fe2000800063f */
[C---:B------:R-:W-:Y:S01]  /*8020*/  ISETP.NE.AND P3, PT, R11.reuse, RZ, PT ;  /* 0x000000ff0b00720c */ /* 0x040fe20003f65270 */
[----:B------:R-:W-:Y:S01]  /*8030*/  IMAD.MOV.U32 R14, RZ, RZ, 0x1 ;  /* 0x00000001ff0e7424 */ /* 0x000fe200078e00ff */
[----:B------:R-:W-:Y:S01]  /*8040*/  ISETP.NE.OR P0, PT, R11, RZ, !P0 ;  /* 0x000000ff0b00720c */ /* 0x000fe20004705670 */
[----:B------:R-:W-:Y:S01]  /*8050*/  IMAD.MOV.U32 R12, RZ, RZ, 0x1 ;  /* 0x00000001ff0c7424 */ /* 0x000fe200078e00ff */
[----:B------:R-:W-:Y:S01]  /*8060*/  LOP3.LUT R13, R7, 0x2, RZ, 0xfc, !PT ;  /* 0x00000002070d7812 */ /* 0x000fe200078efcff */
[----:B------:R-:W-:Y:S01]  /*8070*/  IMAD.MOV.U32 R15, RZ, RZ, RZ ;  /* 0x000000ffff0f7224 */ /* 0x000fe200078e00ff */
[----:B------:R-:W-:Y:S01]  /*8080*/  ULDC UR4, c[0x0][0x600] ;  /* 0x0001800000047ab9 */ /* 0x000fe20000000800 */
[----:B------:R-:W-:Y:S01]  /*8090*/  UMOV UR7, 0x1 ;  /* 0x0000000100077882 */ /* 0x000fe20000000000 */
[----:B------:R-:W-:-:S02]  /*80a0*/  UIADD3 UR22, UR13, 0x1, URZ ;  /* 0x000000010d167890 */ /* 0x000fc4000fffe03f */
[----:B------:R-:W-:Y:S02]  /*80b0*/  UIADD3 UR16, UR4, -0x1, URZ ;  /* 0xffffffff04107890 */ /* 0x000fe4000fffe03f */
[----:B------:R-:W-:Y:S02]  /*80c0*/  USHF.L.U32 UR18, UR7, UR5, URZ ;  /* 0x0000000507127299 */ /* 0x000fe4000800063f */
[----:B------:R-:W-:Y:S01]  /*80d0*/  ULOP3.LUT UR17, URZ, UR6, URZ, 0x33, !UPT ;  /* 0x000000063f117292 */ /* 0x000fe2000f8e333f */
[----:B------:R-:W-:-:S11]  /*80e0*/  ULDC.64 UR20, c[0x0][0x198] ;  /* 0x0000660000147ab9 */ /* 0x000fd60000000a00 */
.L_x_182:
[----:B------:R-:W-:-:S03]  /*80f0*/  UMOV UR4, 0xffffffff ;  /* 0xffffffff00047882 */ /* 0x000fc60000000000 */
[----:B------:R-:W-:Y:S05]  /*8100*/  BRA.DIV UR4, `(.L_x_171) ;  /* 0x00000012044c7947 */ /* 0x000fea000b800000 */
[----:B------:R-:W-:-:S13]  /*8110*/  ELECT P1, URZ, PT ;  /* 0x00000000003f782f */ /* 0x000fda0003820000 */
.L_x_198:
[----:B------:R-:W0:Y:S01]  /*8120*/  LDC R10, c[0x0][0x28c] ;  /* 0x0000a300ff0a7b82 */ /* 0x000e220000000800 */
[----:B------:R-:W-:Y:S01]  /*8130*/  BSSY B1, `(.L_x_172) ;  /* 0x0000037000017945 */ /* 0x000fe20003800000 */
[----:B0-----:R-:W-:-:S13]  /*8140*/  ISETP.LT.OR P1, PT, R10, 0x1, !P1 ;  /* 0x000000010a00780c */ /* 0x001fda0004f21670 */
[----:B------:R-:W-:Y:S05]  /*8150*/  @P1 BRA `(.L_x_173) ;  /* 0x0000000000d01947 */ /* 0x000fea0003800000 */
[----:B------:R-:W-:Y:S02]  /*8160*/  IMAD.SHL.U32 R16, R5, 0x80, RZ ;  /* 0x0000008005107824 */ /* 0x000fe400078e00ff */
[----:B------:R-:W-:Y:S02]  /*8170*/  IMAD.SHL.U32 R17, R6, 0x40, RZ ;  /* 0x0000004006117824 */ /* 0x000fe400078e00ff */
[----:B------:R-:W-:Y:S02]  /*8180*/  IMAD.MOV.U32 R18, RZ, RZ, RZ ;  /* 0x000000ffff127224 */ /* 0x000fe400078e00ff */
[----:B------:R-:W-:Y:S02]  /*8190*/  IMAD.U32 R20, RZ, RZ, UR22 ;  /* 0x00000016ff147e24 */ /* 0x000fe4000f8e00ff */
[----:B------:R-:W-:Y:S02]  /*81a0*/  IMAD.MOV.U32 R5, RZ, RZ, R12 ;  /* 0x000000ffff057224 */ /* 0x000fe400078e000c */
[----:B------:R-:W-:-:S07]  /*81b0*/  IMAD.MOV.U32 R6, RZ, RZ, R15 ;  /* 0x000000ffff067224 */ /* 0x000fce00078e000f */
.L_x_177:
[----:B------:R-:W0:Y:S01]  /*81c0*/  S2R R11, SR_CgaCtaId ;  /* 0x00000000000b7919 */ /* 0x000e220000008800 */
[----:B------:R-:W-:-:S04]  /*81d0*/  MOV R10, 0x400 ;  /* 0x00000400000a7802 */ /* 0x000fc80000000f00 */
[----:B0-----:R-:W-:Y:S02]  /*81e0*/  LEA R21, R11, R10, 0x18 ;  /* 0x0000000a0b157211 */ /* 0x001fe400078ec0ff */
[----:B------:R-:W-:Y:S01]  /*81f0*/  SHF.L.U32 R10, R5, 0x1f, RZ ;  /* 0x0000001f050a7819 */ /* 0x000fe200000006ff */
[----:B------:R-:W0:Y:S02]  /*8200*/  @!P3 LDC R11, c[0x0][0x500] ;  /* 0x00014000ff0bbb82 */ /* 0x000e240000000800 */
[----:B------:R-:W-:-:S04]  /*8210*/  IMAD R19, R6, 0x8, R21 ;  /* 0x0000000806137824 */ /* 0x000fc800078e0215 */
[----:B------:R-:W1:Y:S02]  /*8220*/  SYNCS.PHASECHK.TRANS64.TRYWAIT P1, [R19+URZ+0x38], R10 ;  /* 0x0000380a130075a7 */ /* 0x000e64000802017f */
[----:B-1----:R-:W-:Y:S05]  /*8230*/  @!P1 BRA `(.L_x_174) ;  /* 0x0000001000209947 */ /* 0x002fea0003800000 */
.L_x_199:
[----:B-1----:R-:W-:Y:S01]  /*8240*/  PRMT R10, R13, 0x9910, RZ ;  /* 0x000099100d0a7816 */ /* 0x002fe200000000ff */
[----:B0-----:R0:W-:Y:S03]  /*8250*/  @!P3 SYNCS.ARRIVE.TRANS64 RZ, [R19+URZ], R11 ;  /* 0x0000000b13ffb9a7 */ /* 0x0011e6000800003f */
[----:B------:R-:W-:-:S13]  /*8260*/  ISETP.NE.AND P1, PT, R10, 0x2, PT ;  /* 0x000000020a00780c */ /* 0x000fda0003f25270 */
[----:B0-----:R-:W-:Y:S05]  /*8270*/  @P1 BRA `(.L_x_175) ;  /* 0x0000000000041947 */ /* 0x001fea0003800000 */
[----:B------:R-:W-:Y:S01]  /*8280*/  BPT.TRAP 0x1 ;  /* 0x000000040000795c */ /* 0x000fe20000300000 */
.L_x_175:
[----:B------:R-:W-:Y:S05]  /*8290*/  @P0 BRA `(.L_x_176) ;  /* 0x0000000000040947 */ /* 0x000fea0003800000 */
[----:B------:R-:W-:Y:S01]  /*82a0*/  BPT.TRAP 0x1 ;  /* 0x000000040000795c */ /* 0x000fe20000300000 */
.L_x_176:
[C-C-:B------:R-:W-:Y:S01]  /*82b0*/  IMAD R10, R6.reuse, 0x1000, R21.reuse ;  /* 0x00001000060a7824 */ /* 0x140fe200078e0215 */
[----:B------:R-:W-:Y:S01]  /*82c0*/  R2UR UR9, R19 ;  /* 0x00000000130972ca */ /* 0x000fe200000e0000 */
[----:B------:R-:W-:Y:S01]  /*82d0*/  IMAD R21, R6, 0x2000, R21 ;  /* 0x0000200006157824 */ /* 0x000fe200078e0215 */
[----:B------:R-:W-:Y:S01]  /*82e0*/  UIADD3 UR4, UP0, UR20, 0xf0, URZ ;  /* 0x000000f014047890 */ /* 0x000fe2000ff1e03f */
[----:B------:R-:W-:Y:S01]  /*82f0*/  VIADD R20, R20, 0xffffffff ;  /* 0xffffffff14147836 */ /* 0x000fe20000000000 */
[----:B------:R-:W-:Y:S01]  /*8300*/  R2UR UR5, R10 ;  /* 0x000000000a0572ca */ /* 0x000fe200000e0000 */
[----:B------:R-:W-:Y:S01]  /*8310*/  UIADD3 UR24, UP1, UR20, 0x1f0, URZ ;  /* 0x000001f014187890 */ /* 0x000fe2000ff3e03f */
[----:B------:R-:W-:Y:S01]  /*8320*/  R2UR UR8, R21 ;  /* 0x00000000150872ca */ /* 0x000fe200000e0000 */
[----:B------:R-:W-:Y:S01]  /*8330*/  VIADD R6, R6, 0x1 ;  /* 0x0000000106067836 */ /* 0x000fe20000000000 */
[----:B------:R-:W-:Y:S01]  /*8340*/  R2UR UR11, R17 ;  /* 0x00000000110b72ca */ /* 0x000fe200000e0000 */
[----:B------:R-:W-:Y:S01]  /*8350*/  UIADD3.X UR25, URZ, UR21, URZ, UP1, !UPT ;  /* 0x000000153f197290 */ /* 0x000fe20008ffe43f */
[----:B------:R-:W-:Y:S01]  /*8360*/  R2UR UR10, R18 ;  /* 0x00000000120a72ca */ /* 0x000fe200000e0000 */
[----:B------:R-:W-:Y:S01]  /*8370*/  UMOV UR6, 0x0 ;  /* 0x0000000000067882 */ /* 0x000fe20000000000 */
[----:B------:R-:W-:Y:S01]  /*8380*/  R2UR UR12, R4 ;  /* 0x00000000040c72ca */ /* 0x000fe200000e0000 */
[----:B------:R-:W-:Y:S01]  /*8390*/  UMOV UR7, 0x10000000 ;  /* 0x1000000000077882 */ /* 0x000fe20000000000 */
[----:B------:R-:W-:Y:S01]  /*83a0*/  R2UR UR19, R16 ;  /* 0x00000000101372ca */ /* 0x000fe200000e0000 */
[----:B------:R-:W-:Y:S01]  /*83b0*/  VIADD R18, R18, 0x40 ;  /* 0x0000004012127836 */ /* 0x000fe20000000000 */
[----:B------:R-:W-:Y:S01]  /*83c0*/  ISETP.GT.AND P4, PT, R20, 0x1, PT ;  /* 0x000000011400780c */ /* 0x000fe20003f84270 */
[----:B------:R-:W-:Y:S01]  /*83d0*/  UIADD3 UR14, UR5, 0x180, URZ ;  /* 0x00000180050e7890 */ /* 0x000fe2000fffe03f */
[----:B------:R-:W-:Y:S01]  /*83e0*/  ISETP.NE.AND P1, PT, R6, 0x7, PT ;  /* 0x000000070600780c */ /* 0x000fe20003f25270 */
[----:B------:R-:W-:-:S02]  /*83f0*/  UIADD3.X UR5, URZ, UR21, URZ, UP0, !UPT ;  /* 0x000000153f057290 */ /* 0x000fc400087fe43f */
[----:B------:R-:W-:Y:S01]  /*8400*/  UIADD3 UR15, UR8, 0x7180, URZ ;  /* 0x00007180080f7890 */ /* 0x000fe2000fffe03f */
[----:B------:R-:W-:Y:S02]  /*8410*/  SEL R10, RZ, 0x1, P1 ;  /* 0x00000001ff0a7807 */ /* 0x000fe40000800000 */
[----:B------:R-:W-:Y:S01]  /*8420*/  UMOV UR8, UR14 ;  /* 0x0000000e00087c82 */ /* 0x000fe20008000000 */
[----:B------:R-:W-:Y:S02]  /*8430*/  SEL R6, R6, RZ, P1 ;  /* 0x000000ff06067207 */ /* 0x000fe40000800000 */
[----:B------:R-:W-:Y:S01]  /*8440*/  LOP3.LUT R5, R5, R10, RZ, 0x3c, !PT ;  /* 0x0000000a05057212 */ /* 0x000fe200078e3cff */
[----:B------:R0:W-:Y:S02]  /*8450*/  UTMALDG.3D [UR8], [UR4], desc[UR6] ;  /* 0x00000608040075b4 */ /* 0x0001e40008011000 */
[----:B0-----:R-:W-:Y:S01]  /*8460*/  UMOV UR8, UR15 ;  /* 0x0000000f00087c82 */ /* 0x001fe20008000000 */
[----:B------:R-:W-:-:S02]  /*8470*/  UMOV UR11, UR19 ;  /* 0x00000013000b7c82 */ /* 0x000fc40008000000 */
[----:B------:R0:W-:Y:S02]  /*8480*/  UTMALDG.3D [UR8], [UR24], desc[UR6] ;  /* 0x00000608180075b4 */ /* 0x0001e40008011000 */
[----:B0-----:R-:W-:Y:S05]  /*8490*/  @P4 BRA `(.L_x_177) ;  /* 0xfffffffc00484947 */ /* 0x001fea000383ffff */
.L_x_173:
[----:B------:R-:W-:Y:S05]  /*84a0*/  BSYNC B1 ;  /* 0x0000000000017941 */ /* 0x000fea0003800000 */
.L_x_172:
[----:B------:R-:W-:Y:S01]  /*84b0*/  LOP3.LUT P5, RZ, R14, 0xff, RZ, 0xc0, !PT ;  /* 0x000000ff0eff7812 */ /* 0x000fe200078ac0ff */
[----:B------:R-:W-:Y:S01]  /*84c0*/  VIADD R6, R15, UR13 ;  /* 0x0000000d0f067c36 */ /* 0x000fe20008000000 */
[----:B------:R-:W-:Y:S02]  /*84d0*/  UISETP.GE.U32.AND UP0, UPT, UR13, 0x7, UPT ;  /* 0x000000070d00788c */ /* 0x000fe4000bf06070 */
[----:B------:R-:W-:Y:S01]  /*84e0*/  IMAD.U32 R14, RZ, RZ, UR13 ;  /* 0x0000000dff0e7e24 */ /* 0x000fe2000f8e00ff */
[----:B------:R-:W-:Y:S01]  /*84f0*/  ULDC.64 UR4, c[0x0][0x650] ;  /* 0x0001940000047ab9 */ /* 0x000fe20000000a00 */
[C---:B------:R-:W-:Y:S01]  /*8500*/  IMAD.WIDE.U32 R4, R6.reuse, 0x24924925, RZ ;  /* 0x2492492506047825 */ /* 0x040fe200078e00ff */
[C---:B------:R-:W-:Y:S01]  /*8510*/  ISETP.GT.U32.AND P1, PT, R6.reuse, 0x6, PT ;  /* 0x000000060600780c */ /* 0x040fe20003f24070 */
[----:B------:R-:W-:Y:S01]  /*8520*/  BSSY B1, `(.L_x_178) ;  /* 0x000006b000017945 */ /* 0x000fe20003800000 */
[----:B------:R-:W-:Y:S01]  /*8530*/  PLOP3.LUT P4, PT, PT, PT, UP0, 0x80, 0x0 ;  /* 0x000000000000781c */ /* 0x000fe20003f8f008 */
[----:B------:R-:W-:Y:S01]  /*8540*/  IMAD.IADD R4, R6, 0x1, -R5 ;  /* 0x0000000106047824 */ /* 0x000fe200078e0a05 */
[----:B------:R-:W-:-:S02]  /*8550*/  ISETP.LT.U32.AND P1, PT, R14, 0x7, P1 ;  /* 0x000000070e00780c */ /* 0x000fc40000f21070 */
[----:B------:R-:W-:Y:S01]  /*8560*/  PRMT R14, RZ, 0x7610, R14 ;  /* 0x00007610ff0e7816 */ /* 0x000fe2000000000e */
[----:B------:R-:W0:Y:S01]  /*8570*/  @P5 S2R R11, SR_CgaCtaId ;  /* 0x00000000000b5919 */ /* 0x000e220000008800 */
[----:B------:R-:W-:Y:S02]  /*8580*/  @P5 MOV R10, 0x400 ;  /* 0x00000400000a5802 */ /* 0x000fe40000000f00 */
[----:B------:R-:W-:Y:S01]  /*8590*/  LEA.HI R4, R4, R5, RZ, 0x1f ;  /* 0x0000000504047211 */ /* 0x000fe200078ff8ff */
[----:B------:R-:W-:-:S03]  /*85a0*/  IMAD.MOV.U32 R5, RZ, RZ, -0x1 ;  /* 0xffffffffff057424 */ /* 0x000fc600078e00ff */
[----:B------:R-:W-:Y:S01]  /*85b0*/  SHF.R.U32.HI R15, RZ, 0x2, R4 ;  /* 0x00000002ff0f7819 */ /* 0x000fe20000011604 */
[----:B------:R-:W-:Y:S01]  /*85c0*/  IMAD.MOV.U32 R4, RZ, RZ, -0x1 ;  /* 0xffffffffff047424 */ /* 0x000fe200078e00ff */
[----:B0-----:R-:W-:Y:S02]  /*85d0*/  @P5 LEA R10, R11, R10, 0x18 ;  /* 0x0000000a0b0a5211 */ /* 0x001fe400078ec0ff */
[----:B------:R-:W-:Y:S02]  /*85e0*/  SEL R11, RZ, 0x1, !P1 ;  /* 0x00000001ff0b7807 */ /* 0x000fe40004800000 */
[----:B------:R-:W-:Y:S01]  /*85f0*/  IADD3 R2, P1, R2, R8, RZ ;  /* 0x0000000802027210 */ /* 0x000fe20007f3e0ff */
[----:B------:R0:W-:Y:S01]  /*8600*/  @P5 SYNCS.ARRIVE.TRANS64.A1T0 RZ, [R10+URZ+0xa8], RZ ;  /* 0x0000a8ff0aff59a7 */ /* 0x0001e2000810003f */
[----:B------:R-:W-:-:S03]  /*8610*/  LOP3.LUT R12, R12, R11, RZ, 0x3c, !PT ;  /* 0x0000000b0c0c7212 */ /* 0x000fc600078e3cff */
[----:B------:R-:W-:Y:S01]  /*8620*/  IMAD.X R3, R3, 0x1, R0, P1 ;  /* 0x0000000103037824 */ /* 0x000fe200008e0600 */
[----:B------:R-:W-:Y:S02]  /*8630*/  ISETP.GE.U32.AND P1, PT, R2, UR4, PT ;  /* 0x0000000402007c0c */ /* 0x000fe4000bf26070 */
[----:B------:R-:W-:Y:S01]  /*8640*/  @P4 LOP3.LUT R12, R12, 0x1, R15, 0x78, !PT ;  /* 0x000000010c0c4812 */ /* 0x000fe200078e780f */
[----:B------:R-:W-:Y:S01]  /*8650*/  IMAD R15, R15, -0x7, R6 ;  /* 0xfffffff90f0f7824 */ /* 0x000fe200078e0206 */
[----:B------:R-:W-:Y:S01]  /*8660*/  ISETP.GE.U32.AND.EX P1, PT, R3, UR5, PT, P1 ;  /* 0x0000000503007c0c */ /* 0x000fe2000bf26110 */
[----:B------:R-:W-:Y:S01]  /*8670*/  IMAD.MOV.U32 R6, RZ, RZ, -0x1 ;  /* 0xffffffffff067424 */ /* 0x000fe200078e00ff */
[----:B0-----:R-:W-:-:S11]  /*8680*/  PRMT R10, RZ, 0x7610, R10 ;  /* 0x00007610ff0a7816 */ /* 0x001fd6000000000a */
[----:B------:R-:W-:Y:S05]  /*8690*/  @P1 BRA `(.L_x_179) ;  /* 0x00000004004c1947 */ /* 0x000fea0003800000 */
[----:B------:R-:W0:Y:S01]  /*86a0*/  S2R R17, SR_CTAID.X ;  /* 0x0000000000117919 */ /* 0x000e220000002500 */
[----:B------:R-:W-:Y:S01]  /*86b0*/  ULDC.64 UR4, c[0x0][0x628] ;  /* 0x00018a0000047ab9 */ /* 0x000fe20000000a00 */
[----:B------:R-:W1:Y:S01]  /*86c0*/  LDC R18, c[0x0][0x144] ;  /* 0x00005100ff127b82 */ /* 0x000e620000000800 */
[----:B------:R-:W-:Y:S01]  /*86d0*/  ISETP.NE.U32.AND P1, PT, RZ, UR4, PT ;  /* 0x00000004ff007c0c */ /* 0x000fe2000bf25070 */
[----:B------:R-:W2:Y:S01]  /*86e0*/  S2R R6, SR_CTAID.Y ;  /* 0x0000000000067919 */ /* 0x000ea20000002600 */
[----:B------:R-:W-:Y:S01]  /*86f0*/  ULDC UR6, c[0x0][0x150] ;  /* 0x0000540000067ab9 */ /* 0x000fe20000000800 */
[----:B------:R-:W-:Y:S01]  /*8700*/  ULDC UR7, c[0x0][0x630] ;  /* 0x00018c0000077ab9 */ /* 0x000fe20000000800 */
[----:B------:R-:W-:Y:S01]  /*8710*/  ISETP.NE.AND.EX P1, PT, RZ, UR5, PT, P1 ;  /* 0x00000005ff007c0c */ /* 0x000fe2000bf25310 */
[----:B------:R-:W-:Y:S01]  /*8720*/  IMAD.MOV.U32 R4, RZ, RZ, R2 ;  /* 0x000000ffff047224 */ /* 0x000fe200078e0002 */
[----:B0-----:R-:W-:-:S05]  /*8730*/  I2FP.F32.U32 R5, R17 ;  /* 0x0000001100057245 */ /* 0x001fca0000201000 */
[----:B------:R-:W-:Y:S01]  /*8740*/  FMUL R20, R5, UR6 ;  /* 0x0000000605147c20 */ /* 0x000fe20008400000 */
[----:B------:R-:W-:-:S05]  /*8750*/  IMAD.MOV.U32 R5, RZ, RZ, R3 ;  /* 0x000000ffff057224 */ /* 0x000fca00078e0003 */
[----:B--2---:R-:W-:Y:S05]  /*8760*/  @!P1 BRA `(.L_x_180) ;  /* 0x0000000000289947 */ /* 0x004fea0003800000 */
[----:B------:R-:W-:Y:S02]  /*8770*/  ULDC UR6, c[0x0][0x634] ;  /* 0x00018d0000067ab9 */ /* 0x000fe40000000800 */
[----:B------:R-:W-:-:S05]  /*8780*/  IADD3 R5, P1, R2, UR6, RZ ;  /* 0x0000000602057c10 */ /* 0x000fca000ff3e0ff */
[----:B------:R-:W-:-:S04]  /*8790*/  IMAD.X R19, RZ, RZ, R3, P1 ;  /* 0x000000ffff137224 */ /* 0x000fc800008e0603 */
[----:B------:R-:W-:-:S04]  /*87a0*/  IMAD.WIDE.U32 R10, R19, UR4, RZ ;  /* 0x00000004130a7c25 */ /* 0x000fc8000f8e00ff */
[----:B------:R-:W-:-:S04]  /*87b0*/  IMAD.WIDE.U32 R10, P1, R5, UR5, R10 ;  /* 0x00000005050a7c25 */ /* 0x000fc8000f82000a */
[----:B------:R-:W-:-:S04]  /*87c0*/  IMAD.WIDE.U32 R4, R5, UR4, RZ ;  /* 0x0000000405047c25 */ /* 0x000fc8000f8e00ff */
[----:B------:R-:W-:Y:S01]  /*87d0*/  IMAD.MOV.U32 R4, RZ, RZ, R11 ;  /* 0x000000ffff047224 */ /* 0x000fe200078e000b */
[----:B------:R-:W-:Y:S01]  /*87e0*/  IADD3 RZ, P4, R5, R10, RZ ;  /* 0x0000000a05ff7210 */ /* 0x000fe20007f9e0ff */
[----:B------:R-:W-:-:S04]  /*87f0*/  IMAD.X R5, RZ, RZ, RZ, P1 ;  /* 0x000000ffff057224 */ /* 0x000fc800008e06ff */
[----:B------:R-:W-:-:S08]  /*8800*/  IMAD.WIDE.U32.X R4, R19, UR5, R4, P4 ;  /* 0x0000000513047c25 */ /* 0x000fd0000a0e0404 */
.L_x_180:
[--C-:B------:R-:W-:Y:S01]  /*8810*/  SHF.R.U64 R16, R4, UR7, R5.reuse ;  /* 0x0000000704107c19 */ /* 0x100fe20008001205 */
[----:B------:R-:W0:Y:S01]  /*8820*/  F2I.U32.TRUNC.NTZ R20, R20 ;  /* 0x0000001400147305 */ /* 0x000e22000020f000 */
[----:B------:R-:W-:Y:S01]  /*8830*/  SHF.R.U32.HI R4, RZ, UR7, R5 ;  /* 0x00000007ff047c19 */ /* 0x000fe20008011605 */
[----:B------:R-:W-:Y:S01]  /*8840*/  ULDC.64 UR4, c[0x0][0x620] ;  /* 0x0001880000047ab9 */ /* 0x000fe20000000a00 */
[----:B------:R-:W-:Y:S01]  /*8850*/  IADD3 R11, P1, RZ, -R16, RZ ;  /* 0x80000010ff0b7210 */ /* 0x000fe20007f3e0ff */
[----:B------:R-:W-:Y:S01]  /*8860*/  ULDC.64 UR6, c[0x0][0x640] ;  /* 0x0001900000067ab9 */ /* 0x000fe20000000a00 */
[----:B------:R-:W2:Y:S03]  /*8870*/  LDC R21, c[0x0][0x148] ;  /* 0x00005200ff157b82 */ /* 0x000ea60000000800 */
[----:B------:R-:W-:Y:S01]  /*8880*/  IMAD.X R4, RZ, RZ, ~R4, P1 ;  /* 0x000000ffff047224 */ /* 0x000fe200008e0e04 */
[----:B------:R-:W-:-:S03]  /*8890*/  ISETP.NE.U32.AND P1, PT, RZ, UR6, PT ;  /* 0x00000006ff007c0c */ /* 0x000fc6000bf25070 */
[----:B------:R-:W-:Y:S01]  /*88a0*/  IMAD R10, R4, UR4, RZ ;  /* 0x00000004040a7c24 */ /* 0x000fe2000f8e02ff */
[----:B------:R-:W-:Y:S01]  /*88b0*/  ISETP.NE.AND.EX P1, PT, RZ, UR7, PT, P1 ;  /* 0x00000007ff007c0c */ /* 0x000fe2000bf25310 */
[----:B------:R-:W-:Y:S01]  /*88c0*/  IMAD.WIDE.U32 R4, R11, UR4, R2 ;  /* 0x000000040b047c25 */ /* 0x000fe2000f8e0002 */
[----:B------:R-:W-:-:S03]  /*88d0*/  ULDC UR4, c[0x0][0x618] ;  /* 0x0001860000047ab9 */ /* 0x000fc60000000800 */
[----:B------:R-:W-:Y:S01]  /*88e0*/  IMAD R11, R11, UR5, R10 ;  /* 0x000000050b0b7c24 */ /* 0x000fe2000f8e020a */
[----:B------:R-:W-:Y:S01]  /*88f0*/  ULDC UR5, c[0x0][0x154] ;  /* 0x0000550000057ab9 */ /* 0x000fe20000000800 */
[----:B0-----:R-:W-:Y:S02]  /*8900*/  IMAD.MOV R10, RZ, RZ, -R20 ;  /* 0x000000ffff0a7224 */ /* 0x001fe400078e0a14 */
[----:B------:R-:W-:Y:S02]  /*8910*/  IMAD.IADD R5, R5, 0x1, R11 ;  /* 0x0000000105057824 */ /* 0x000fe400078e020b */
[----:B-1----:R-:W-:Y:S01]  /*8920*/  IMAD R17, R18, R10, R17 ;  /* 0x0000000a12117224 */ /* 0x002fe200078e0211 */
[----:B------:R-:W-:Y:S02]  /*8930*/  I2FP.F32.U32 R10, R6 ;  /* 0x00000006000a7245 */ /* 0x000fe40000201000 */
[--C-:B------:R-:W-:Y:S02]  /*8940*/  SHF.R.U64 R18, R4, UR4, R5.reuse ;  /* 0x0000000404127c19 */ /* 0x100fe40008001205 */
[----:B------:R-:W-:Y:S01]  /*8950*/  SHF.R.U32.HI R5, RZ, UR4, R5 ;  /* 0x00000004ff057c19 */ /* 0x000fe20008011605 */
[----:B------:R-:W-:Y:S01]  /*8960*/  FMUL R10, R10, UR5 ;  /* 0x000000050a0a7c20 */ /* 0x000fe20008400000 */
[----:B------:R-:W-:-:S02]  /*8970*/  ULDC UR4, c[0x0][0x608] ;  /* 0x0001820000047ab9 */ /* 0x000fc40000000800 */
[--C-:B------:R-:W-:Y:S01]  /*8980*/  SHF.R.U64 R20, R18, UR4, R5.reuse ;  /* 0x0000000412147c19 */ /* 0x100fe20008001205 */
[----:B------:R0:W1:Y:S01]  /*8990*/  F2I.U32.TRUNC.NTZ R22, R10 ;  /* 0x0000000a00167305 */ /* 0x000062000020f000 */
[----:B------:R-:W-:Y:S01]  /*89a0*/  SHF.R.U32.HI R5, RZ, UR4, R5 ;  /* 0x00000004ff057c19 */ /* 0x000fe20008011605 */
[----:B------:R-:W-:-:S03]  /*89b0*/  ULDC UR4, c[0x0][0x658] ;  /* 0x0001960000047ab9 */ /* 0x000fc60000000800 */
[--C-:B------:R-:W-:Y:S02]  /*89c0*/  SHF.R.U64 R19, R20, UR4, R5.reuse ;  /* 0x0000000414137c19 */ /* 0x100fe40008001205 */
[----:B------:R-:W-:-:S03]  /*89d0*/  SHF.R.U32.HI R23, RZ, UR4, R5 ;  /* 0x00000004ff177c19 */ /* 0x000fc60008011605 */
[----:B------:R-:W-:Y:S02]  /*89e0*/  IMAD.MOV.U32 R4, RZ, RZ, R19 ;  /* 0x000000ffff047224 */ /* 0x000fe400078e0013 */
[----:B------:R-:W-:Y:S01]  /*89f0*/  IMAD.MOV.U32 R5, RZ, RZ, R23 ;  /* 0x000000ffff057224 */ /* 0x000fe200078e0017 */
[----:B0-----:R-:W-:Y:S06]  /*8a00*/  @!P1 BRA `(.L_x_181) ;  /* 0x0000000000289947 */ /* 0x001fec0003800000 */
        /* <DEDUP_REMOVED lines=10> */
.L_x_181:
[----:B------:R-:W-:Y:S01]  /*8ab0*/  ULDC UR4, c[0x0][0x648] ;  /* 0x0001920000047ab9 */ /* 0x000fe20000000800 */
[----:B-1----:R-:W-:Y:S01]  /*8ac0*/  IMAD.MOV R22, RZ, RZ, -R22 ;  /* 0x000000ffff167224 */ /* 0x002fe200078e0a16 */
[----:B------:R-:W-:Y:S01]  /*8ad0*/  SHF.R.U64 R5, R4, UR4, R5 ;  /* 0x0000000404057c19 */ /* 0x000fe20008001205 */
[----:B------:R-:W-:Y:S01]  /*8ae0*/  ULDC UR4, c[0x0][0x638] ;  /* 0x00018e0000047ab9 */ /* 0x000fe20000000800 */
[----:B------:R-:W-:Y:S01]  /*8af0*/  LOP3.LUT R4, R20, UR17, RZ, 0xc0, !PT ;  /* 0x0000001114047c12 */ /* 0x000fe2000f8ec0ff */
[----:B--2---:R-:W-:Y:S01]  /*8b00*/  @P2 IMAD R17, R21, R22, R6 ;  /* 0x0000001615112224 */ /* 0x004fe200078e0206 */
[----:B------:R-:W-:Y:S01]  /*8b10*/  LOP3.LUT R18, R18, UR16, RZ, 0xc0, !PT ;  /* 0x0000001012127c12 */ /* 0x000fe2000f8ec0ff */
[----:B------:R-:W-:Y:S01]  /*8b20*/  IMAD.MOV R6, RZ, RZ, -R5 ;  /* 0x000000ffff067224 */ /* 0x000fe200078e0a05 */
[----:B------:R-:W-:Y:S01]  /*8b30*/  ULDC UR5, c[0x0][0x610] ;  /* 0x0001840000057ab9 */ /* 0x000fe20000000800 */
[----:B------:R-:W-:Y:S02]  /*8b40*/  IMAD R4, R5, UR18, R4 ;  /* 0x0000001205047c24 */ /* 0x000fe4000f8e0204 */
[----:B------:R-:W-:Y:S01]  /*8b50*/  IMAD R19, R6, UR4, R19 ;  /* 0x0000000406137c24 */ /* 0x000fe2000f8e0213 */
[----:B------:R-:W-:Y:S01]  /*8b60*/  ULDC UR4, c[0x0][0x600] ;  /* 0x0001800000047ab9 */ /* 0x000fe20000000800 */
[----:B------:R-:W-:-:S02]  /*8b70*/  IMAD R17, R4, UR5, R17 ;  /* 0x0000000504117c24 */ /* 0x000fc4000f8e0211 */
[----:B------:R-:W-:Y:S02]  /*8b80*/  IMAD R6, R19, UR4, R18 ;  /* 0x0000000413067c24 */ /* 0x000fe4000f8e0212 */
[----:B------:R-:W-:Y:S02]  /*8b90*/  IMAD.MOV.U32 R10, RZ, RZ, 0x1 ;  /* 0x00000001ff0a7424 */ /* 0x000fe400078e00ff */
[----:B------:R-:W-:Y:S01]  /*8ba0*/  IMAD.MOV.U32 R4, RZ, RZ, R16 ;  /* 0x000000ffff047224 */ /* 0x000fe200078e0010 */
[----:B------:R-:W-:Y:S02]  /*8bb0*/  SEL R5, R6, R17, !P2 ;  /* 0x0000001106057207 */ /* 0x000fe40005000000 */
[----:B------:R-:W-:-:S07]  /*8bc0*/  SEL R6, R17, R6, !P2 ;  /* 0x0000000611067207 */ /* 0x000fce0005000000 */
.L_x_179:
[----:B------:R-:W-:Y:S05]  /*8bd0*/  BSYNC B1 ;  /* 0x0000000000017941 */ /* 0x000fea0003800000 */
.L_x_178:
[----:B------:R-:W-:-:S13]  /*8be0*/  LOP3.LUT P1, RZ, R10, 0xff, RZ, 0xc0, !PT ;  /* 0x000000ff0aff7812 */ /* 0x000fda000782c0ff */
[----:B------:R-:W-:Y:S05]  /*8bf0*/  @P1 BRA `(.L_x_182) ;  /* 0xfffffff4003c1947 */ /* 0x000fea000383ffff */
[----:B------:R-:W-:Y:S05]  /*8c00*/  BSYNC B0 ;  /* 0x0000000000007941 */ /* 0x000fea0003800000 */
.L_x_170:
[----:B------:R-:W-:-:S03]  /*8c10*/  UMOV UR4, 0xffffffff ;  /* 0xffffffff00047882 */ /* 0x000fc60000000000 */
[----:B------:R-:W-:Y:S05]  /*8c20*/  BRA.DIV UR4, `(.L_x_183) ;  /* 0x0000000604b87947 */ /* 0x000fea000b800000 */
[----:B------:R-:W-:-:S13]  /*8c30*/  ELECT P0, URZ, PT ;  /* 0x00000000003f782f */ /* 0x000fda0003800000 */
.L_x_202:
[----:B------:R-:W-:Y:S04]  /*8c40*/  BSSY B0, `(.L_x_184) ;  /* 0x0000046000007945 */ /* 0x000fe80003800000 */
[----:B------:R-:W-:Y:S05]  /*8c50*/  @!P0 BRA `(.L_x_185) ;  /* 0x0000000400108947 */ /* 0x000fea0003800000 */
[----:B------:R-:W-:-:S04]  /*8c60*/  LOP3.LUT R7, R7, 0x2, RZ, 0xfc, !PT ;  /* 0x0000000207077812 */ /* 0x000fc800078efcff */
[----:B------:R-:W-:-:S13]  /*8c70*/  ISETP.NE.AND P0, PT, R7, 0x3, PT ;  /* 0x000000030700780c */ /* 0x000fda0003f05270 */
[----:B------:R-:W-:Y:S05]  /*8c80*/  @!P0 BRA `(.L_x_186) ;  /* 0x0000000000048947 */ /* 0x000fea0003800000 */
[----:B------:R-:W-:Y:S01]  /*8c90*/  BPT.TRAP 0x1 ;  /* 0x000000040000795c */ /* 0x000fe20000300000 */
.L_x_186:
[----:B------:R-:W0:Y:S01]  /*8ca0*/  S2R R3, SR_CgaCtaId ;  /* 0x0000000000037919 */ /* 0x000e220000008800 */
[----:B------:R-:W-:Y:S02]  /*8cb0*/  MOV R0, 0x400 ;  /* 0x0000040000007802 */ /* 0x000fe40000000f00 */
[----:B------:R-:W-:Y:S02]  /*8cc0*/  SHF.L.U32 R2, R12, 0x1f, RZ ;  /* 0x0000001f0c027819 */ /* 0x000fe400000006ff */
[----:B0-----:R-:W-:-:S05]  /*8cd0*/  LEA R0, R3, R0, 0x18 ;  /* 0x0000000003007211 */ /* 0x001fca00078ec0ff */
[----:B------:R-:W-:-:S04]  /*8ce0*/  VIADD R0, R0, 0x38 ;  /* 0x0000003800007836 */ /* 0x000fc80000000000 */
[C---:B------:R-:W-:Y:S02]  /*8cf0*/  IMAD R5, R15.reuse, 0x8, R0 ;  /* 0x000000080f057824 */ /* 0x040fe400078e0200 */
[----:B------:R-:W-:Y:S02]  /*8d00*/  VIADD R15, R15, 0x1 ;  /* 0x000000010f0f7836 */ /* 0x000fe40000000000 */
[----:B------:R-:W0:Y:S03]  /*8d10*/  SYNCS.PHASECHK.TRANS64.TRYWAIT P0, [R5+URZ], R2 ;  /* 0x00000002050075a7 */ /* 0x000e26000800017f */
[----:B------:R-:W-:-:S04]  /*8d20*/  ISETP.NE.AND P1, PT, R15, 0x7, PT ;  /* 0x000000070f00780c */ /* 0x000fc80003f25270 */
[----:B------:R-:W-:Y:S02]  /*8d30*/  SEL R3, RZ, 0x1, P1 ;  /* 0x00000001ff037807 */ /* 0x000fe40000800000 */
[----:B------:R-:W-:Y:S02]  /*8d40*/  SEL R15, R15, RZ, P1 ;  /* 0x000000ff0f0f7207 */ /* 0x000fe40000800000 */
[----:B------:R-:W-:-:S03]  /*8d50*/  LOP3.LUT R12, R12, R3, RZ, 0x3c, !PT ;  /* 0x000000030c0c7212 */ /* 0x000fc600078e3cff */
[----:B------:R-:W-:Y:S01]  /*8d60*/  IMAD R7, R15, 0x8, R0 ;  /* 0x000000080f077824 */ /* 0x000fe200078e0200 */
[----:B------:R-:W-:Y:S01]  /*8d70*/  SHF.L.U32 R4, R12, 0x1f, RZ ;  /* 0x0000001f0c047819 */ /* 0x000fe200000006ff */
[----:B0-----:R-:W-:Y:S06]  /*8d80*/  @!P0 BRA `(.L_x_187) ;  /* 0x0000000400848947 */ /* 0x001fec0003800000 */
.L_x_203:
[----:B------:R-:W1:Y:S01]  /*8d90*/  SYNCS.PHASECHK.TRANS64.TRYWAIT P0, [R7+URZ], R4 ;  /* 0x00000004070075a7 */ /* 0x000e62000800017f */
[----:B0-----:R-:W-:-:S05]  /*8da0*/  VIADD R2, R15, 0x1 ;  /* 0x000000010f027836 */ /* 0x001fca0000000000 */
[----:B------:R-:W-:-:S04]  /*8db0*/  ISETP.NE.AND P1, PT, R2, 0x7, PT ;  /* 0x000000070200780c */ /* 0x000fc80003f25270 */
[----:B------:R-:W-:Y:S02]  /*8dc0*/  SEL R3, RZ, 0x1, P1 ;  /* 0x00000001ff037807 */ /* 0x000fe40000800000 */
[----:B------:R-:W-:Y:S02]  /*8dd0*/  SEL R9, R2, RZ, P1 ;  /* 0x000000ff02097207 */ /* 0x000fe40000800000 */
[----:B------:R-:W-:-:S03]  /*8de0*/  LOP3.LUT R12, R12, R3, RZ, 0x3c, !PT ;  /* 0x000000030c0c7212 */ /* 0x000fc600078e3cff */
[----:B------:R-:W-:Y:S01]  /*8df0*/  IMAD R6, R9, 0x8, R0 ;  /* 0x0000000809067824 */ /* 0x000fe200078e0200 */
[----:B------:R-:W-:Y:S01]  /*8e00*/  SHF.L.U32 R5, R12, 0x1f, RZ ;  /* 0x0000001f0c057819 */ /* 0x000fe200000006ff */
[----:B-1----:R-:W-:Y:S06]  /*8e10*/  @!P0 BRA `(.L_x_188) ;  /* 0x0000000400748947 */ /* 0x002fec0003800000 */
.L_x_204:
[----:B------:R-:W1:Y:S01]  /*8e20*/  SYNCS.PHASECHK.TRANS64.TRYWAIT P0, [R6+URZ], R5 ;  /* 0x00000005060075a7 */ /* 0x000e62000800017f */
[----:B------:R-:W-:-:S05]  /*8e30*/  VIADD R2, R9, 0x1 ;  /* 0x0000000109027836 */ /* 0x000fca0000000000 */
[----:B------:R-:W-:-:S04]  /*8e40*/  ISETP.NE.AND P1, PT, R2, 0x7, PT ;  /* 0x000000070200780c */ /* 0x000fc80003f25270 */
[----:B------:R-:W-:Y:S02]  /*8e50*/  SEL R3, RZ, 0x1, P1 ;  /* 0x00000001ff037807 */ /* 0x000fe40000800000 */
[----:B0-----:R-:W-:Y:S02]  /*8e60*/  SEL R7, R2, RZ, P1 ;  /* 0x000000ff02077207 */ /* 0x001fe40000800000 */
[----:B------:R-:W-:-:S03]  /*8e70*/  LOP3.LUT R12, R12, R3, RZ, 0x3c, !PT ;  /* 0x000000030c0c7212 */ /* 0x000fc600078e3cff */
[----:B------:R-:W-:Y:S01]  /*8e80*/  IMAD R9, R7, 0x8, R0 ;  /* 0x0000000807097824 */ /* 0x000fe200078e0200 */
[----:B------:R-:W-:Y:S01]  /*8e90*/  SHF.L.U32 R4, R12, 0x1f, RZ ;  /* 0x0000001f0c047819 */ /* 0x000fe200000006ff */
[----:B-1----:R-:W-:Y:S06]  /*8ea0*/  @!P0 BRA `(.L_x_189) ;  /* 0x0000000400648947 */ /* 0x002fec0003800000 */
.L_x_205:
[----:B------:R-:W1:Y:S01]  /*8eb0*/  SYNCS.PHASECHK.TRANS64.TRYWAIT P0, [R9+URZ], R4 ;  /* 0x00000004090075a7 */ /* 0x000e62000800017f */
[----:B------:R-:W-:-:S05]  /*8ec0*/  VIADD R2, R7, 0x1 ;  /* 0x0000000107027836 */ /* 0x000fca0000000000 */
[----:B------:R-:W-:-:S04]  /*8ed0*/  ISETP.NE.AND P1, PT, R2, 0x7, PT ;  /* 0x000000070200780c */ /* 0x000fc80003f25270 */
[----:B------:R-:W-:Y:S02]  /*8ee0*/  SEL R3, RZ, 0x1, P1 ;  /* 0x00000001ff037807 */ /* 0x000fe40000800000 */
[----:B------:R-:W-:Y:S02]  /*8ef0*/  SEL R7, R2, RZ, P1 ;  /* 0x000000ff02077207 */ /* 0x000fe40000800000 */
[----:B------:R-:W-:-:S03]  /*8f00*/  LOP3.LUT R12, R12, R3, RZ, 0x3c, !PT ;  /* 0x000000030c0c7212 */ /* 0x000fc600078e3cff */
[----:B------:R-:W-:Y:S01]  /*8f10*/  IMAD R8, R7, 0x8, R0 ;  /* 0x0000000807087824 */ /* 0x000fe200078e0200 */
[----:B0-----:R-:W-:Y:S01]  /*8f20*/  SHF.L.U32 R5, R12, 0x1f, RZ ;  /* 0x0000001f0c057819 */ /* 0x001fe200000006ff */
[----:B-1----:R-:W-:Y:S06]  /*8f30*/  @!P0 BRA `(.L_x_190) ;  /* 0x0000000400548947 */ /* 0x002fec0003800000 */
.L_x_206:
[----:B------:R-:W1:Y:S01]  /*8f40*/  SYNCS.PHASECHK.TRANS64.TRYWAIT P0, [R8+URZ], R5 ;  /* 0x00000005080075a7 */ /* 0x000e62000800017f */
[----:B------:R-:W-:-:S05]  /*8f50*/  VIADD R2, R7, 0x1 ;  /* 0x0000000107027836 */ /* 0x000fca0000000000 */
[----:B------:R-:W-:-:S04]  /*8f60*/  ISETP.NE.AND P1, PT, R2, 0x7, PT ;  /* 0x000000070200780c */ /* 0x000fc80003f25270 */
[----:B------:R-:W-:Y:S02]  /*8f70*/  SEL R3, RZ, 0x1, P1 ;  /* 0x00000001ff037807 */ /* 0x000fe40000800000 */
[----:B------:R-:W-:Y:S02]  /*8f80*/  SEL R7, R2, RZ, P1 ;  /* 0x000000ff02077207 */ /* 0x000fe40000800000 */
[----:B0-----:R-:W-:-:S03]  /*8f90*/  LOP3.LUT R9, R12, R3, RZ, 0x3c, !PT ;  /* 0x000000030c097212 */ /* 0x001fc600078e3cff */
[----:B------:R-:W-:Y:S01]  /*8fa0*/  IMAD R11, R7, 0x8, R0 ;  /* 0x00000008070b7824 */ /* 0x000fe200078e0200 */
[----:B------:R-:W-:Y:S01]  /*8fb0*/  SHF.L.U32 R6, R9, 0x1f, RZ ;  /* 0x0000001f09067819 */ /* 0x000fe200000006ff */
[----:B-1----:R-:W-:Y:S06]  /*8fc0*/  @!P0 BRA `(.L_x_191) ;  /* 0x0000000400448947 */ /* 0x002fec0003800000 */
.L_x_207:
[----:B------:R-:W1:Y:S01]  /*8fd0*/  SYNCS.PHASECHK.TRANS64.TRYWAIT P0, [R11+URZ], R6 ;  /* 0x000000060b0075a7 */ /* 0x000e62000800017f */
[----:B------:R-:W-:-:S05]  /*8fe0*/  VIADD R2, R7, 0x1 ;  /* 0x0000000107027836 */ /* 0x000fca0000000000 */
[----:B------:R-:W-:-:S04]  /*8ff0*/  ISETP.NE.AND P1, PT, R2, 0x7, PT ;  /* 0x000000070200780c */ /* 0x000fc80003f25270 */
[----:B------:R-:W-:Y:S02]  /*9000*/  SEL R4, RZ, 0x1, P1 ;  /* 0x00000001ff047807 */ /* 0x000fe40000800000 */
[----:B------:R-:W-:Y:S02]  /*9010*/  SEL R3, R2, RZ, P1 ;  /* 0x000000ff02037207 */ /* 0x000fe40000800000 */
[----:B------:R-:W-:Y:S01]  /*9020*/  LOP3.LUT R4, R9, R4, RZ, 0x3c, !PT ;  /* 0x0000000409047212 */ /* 0x000fe200078e3cff */
[----:B-1----:R-:W-:Y:S06]  /*9030*/  @!P0 BRA `(.L_x_192) ;  /* 0x00000004003c8947 */ /* 0x002fec0003800000 */
.L_x_208:
[----:B------:R-:W-:Y:S01]  /*9040*/  IMAD R3, R3, 0x8, R0 ;  /* 0x0000000803037824 */ /* 0x000fe200078e0200 */
[----:B------:R-:W-:-:S07]  /*9050*/  SHF.L.U32 R0, R4, 0x1f, RZ ;  /* 0x0000001f04007819 */ /* 0x000fce00000006ff */
.L_x_193:
[----:B--2---:R2:W3:Y:S02]  /*9060*/  SYNCS.PHASECHK.TRANS64.TRYWAIT P0, [R3+URZ], R0 ;  /* 0x00000000030075a7 */ /* 0x0044e4000800017f */
[----:B---3--:R-:W-:Y:S05]  /*9070*/  @!P0 NANOSLEEP.SYNCS 0x989680 ;  /* 0x009896800000895d */ /* 0x008fea0003900000 */
[----:B------:R-:W3:Y:S02]  /*9080*/  @!P0 SYNCS.PHASECHK.TRANS64 P0, [R3+URZ], R0 ;  /* 0x00000000030085a7 */ /* 0x000ee4000800007f */
[----:B---3--:R-:W-:Y:S05]  /*9090*/  @!P0 BRA `(.L_x_193) ;  /* 0xfffffffc00f08947 */ /* 0x008fea000383ffff */
.L_x_185:
[----:B------:R-:W-:Y:S05]  /*90a0*/  BSYNC B0 ;  /* 0x0000000000007941 */ /* 0x000fea0003800000 */
.L_x_184:
[----:B------:R-:W-:Y:S05]  /*90b0*/  EXIT ;  /* 0x000000000000794d */ /* 0x000fea0003800000 */
.L_x_15:
[----:B0-----:R-:W-:-:S04]  /*90c0*/  IMAD.U32 R17, RZ, RZ, UR15 ;  /* 0x0000000fff117e24 */ /* 0x001fc8000f8e00ff */
[----:B------:R0:W1:Y:S03]  /*90d0*/  SYNCS.PHASECHK.TRANS64.TRYWAIT P0, [R17+URZ+-0x8], R16 ;  /* 0xfffff810110075a7 */ /* 0x000066000800017f */
[----:B-1----:R-:W-:Y:S05]  /*90e0*/  @!P0 NANOSLEEP.SYNCS 0x989680 ;  /* 0x009896800000895d */ /* 0x002fea0003900000 */
[----:B------:R-:W1:Y:S02]  /*90f0*/  @!P0 SYNCS.PHASECHK.TRANS64 P0, [R17+URZ+-0x8], R16 ;  /* 0xfffff810110085a7 */ /* 0x000e64000800007f */
[----:B-1----:R-:W-:Y:S05]  /*9100*/  @!P0 BRA `(.L_x_15) ;  /* 0xfffffffc00ec8947 */ /* 0x002fea000383ffff */
[----:B------:R-:W-:Y:S05]  /*9110*/  BRA `(.L_x_194) ;  /* 0xffffff8000ec7947 */ /* 0x000fea000383ffff */
.L_x_20:
[----:B-1----:R-:W-:-:S04]  /*9120*/  IMAD.U32 R17, RZ, RZ, UR6 ;  /* 0x00000006ff117e24 */ /* 0x002fc8000f8e00ff */
[----:B------:R1:W2:Y:S03]  /*9130*/  SYNCS.PHASECHK.TRANS64.TRYWAIT P0, [R17+URZ], R16 ;  /* 0x00000010110075a7 */ /* 0x0002a6000800017f */
[----:B--2---:R-:W-:Y:S05]  /*9140*/  @!P0 NANOSLEEP.SYNCS 0x989680 ;  /* 0x009896800000895d */ /* 0x004fea0003900000 */
[----:B------:R-:W2:Y:S02]  /*9150*/  @!P0 SYNCS.PHASECHK.TRANS64 P0, [R17+URZ], R16 ;  /* 0x00000010110085a7 */ /* 0x000ea4000800007f */
[----:B--2---:R-:W-:Y:S05]  /*9160*/  @!P0 BRA `(.L_x_20) ;  /* 0xfffffffc00ec8947 */ /* 0x004fea000383ffff */
[----:B------:R-:W-:Y:S05]  /*9170*/  BRA `(.L_x_19) ;  /* 0xffffff8800187947 */ /* 0x000fea000383ffff */
.L_x_26:
[----:B-1----:R-:W-:-:S04]  /*9180*/  IMAD.U32 R18, RZ, RZ, UR9 ;  /* 0x00000009ff127e24 */ /* 0x002fc8000f8e00ff */
[----:B------:R1:W2:Y:S03]  /*9190*/  SYNCS.PHASECHK.TRANS64.TRYWAIT P0, [R18+URZ], R17 ;  /* 0x00000011120075a7 */ /* 0x0002a6000800017f */
[----:B--2---:R-:W-:Y:S05]  /*91a0*/  @!P0 NANOSLEEP.SYNCS 0x989680 ;  /* 0x009896800000895d */ /* 0x004fea0003900000 */
[----:B------:R-:W2:Y:S02]  /*91b0*/  @!P0 SYNCS.PHASECHK.TRANS64 P0, [R18+URZ], R17 ;  /* 0x00000011120085a7 */ /* 0x000ea4000800007f */
[----:B--2---:R-:W-:Y:S05]  /*91c0*/  @!P0 BRA `(.L_x_26) ;  /* 0xfffffffc00ec8947 */ /* 0x004fea000383ffff */
[----:B------:R-:W-:Y:S05]  /*91d0*/  BRA `(.L_x_25) ;  /* 0xffffff9000507947 */ /* 0x000fea000383ffff */
.L_x_34:
[----:B0-----:R-:W-:-:S04]  /*91e0*/  IMAD.U32 R17, RZ, RZ, UR15 ;  /* 0x0000000fff117e24 */ /* 0x001fc8000f8e00ff */
[----:B------:R0:W1:Y:S03]  /*91f0*/  SYNCS.PHASECHK.TRANS64.TRYWAIT P0, [R17+URZ+0x8], R16 ;  /* 0x00000810110075a7 */ /* 0x000066000800017f */
[----:B-1----:R-:W-:Y:S05]  /*9200*/  @!P0 NANOSLEEP.SYNCS 0x989680 ;  /* 0x009896800000895d */ /* 0x002fea0003900000 */
[----:B------:R-:W1:Y:S02]  /*9210*/  @!P0 SYNCS.PHASECHK.TRANS64 P0, [R17+URZ+0x8], R16 ;  /* 0x00000810110085a7 */ /* 0x000e64000800007f */
[----:B-1----:R-:W-:Y:S05]  /*9220*/  @!P0 BRA `(.L_x_34) ;  /* 0xfffffffc00ec8947 */ /* 0x002fea000383ffff */
[----:B------:R-:W-:Y:S05]  /*9230*/  BRA `(.L_x_195) ;  /* 0xffffff9c00b87947 */ /* 0x000fea000383ffff */
.L_x_171:
[----:B------:R-:W-:Y:S01]  /*9240*/  BSSY B1, `(.L_x_196) ;  /* 0x0000006000017945 */ /* 0x000fe20003800000 */
[----:B------:R-:W-:-:S07]  /*9250*/  IMAD.MOV.U32 R10, RZ, RZ, -0x1 ;  /* 0xffffffffff0a7424 */ /* 0x000fce00078e00ff */
[----:B------:R-:W-:Y:S05]  /*9260*/  WARPSYNC.COLLECTIVE R10, `(.L_x_197) ;  /* 0x000000000a0c7348 */ /* 0x000fea0003c00000 */
[----:B------:R-:W-:Y:S02]  /*9270*/  ELECT P1, UR62, PT ;  /* 0x00000000003e782f */ /* 0x000fe40003820000 */
[----:B------:R-:W-:Y:S01]  /*9280*/  MOV R10, UR62 ;  /* 0x0000003e000a7c02 */ /* 0x000fe20008000f00 */
[----:B------:R-:W-:Y:S10]  /*9290*/  ENDCOLLECTIVE ;  /* 0x000000000000791b */ /* 0x000ff40003800000 */
.L_x_197:
[----:B------:R-:W-:Y:S05]  /*92a0*/  BSYNC B1 ;  /* 0x0000000000017941 */ /* 0x000fea0003800000 */
.L_x_196:
[----:B------:R-:W-:Y:S05]  /*92b0*/  BRA `(.L_x_198) ;  /* 0xffffffec00987947 */ /* 0x000fea000383ffff */
.L_x_174:
[----:B-1----:R1:W2:Y:S02]  /*92c0*/  SYNCS.PHASECHK.TRANS64.TRYWAIT P1, [R19+URZ+0x38], R10 ;  /* 0x0000380a130075a7 */ /* 0x0022a4000802017f */
[----:B--2---:R-:W-:Y:S05]  /*92d0*/  @!P1 NANOSLEEP.SYNCS 0x989680 ;  /* 0x009896800000995d */ /* 0x004fea0003900000 */
[----:B------:R-:W2:Y:S02]  /*92e0*/  @!P1 SYNCS.PHASECHK.TRANS64 P1, [R19+URZ+0x38], R10 ;  /* 0x0000380a130095a7 */ /* 0x000ea4000802007f */
[----:B--2---:R-:W-:Y:S05]  /*92f0*/  @!P1 BRA `(.L_x_174) ;  /* 0xfffffffc00f09947 */ /* 0x004fea000383ffff */
[----:B------:R-:W-:Y:S05]  /*9300*/  BRA `(.L_x_199) ;  /* 0xffffffec00cc7947 */ /* 0x000fea000383ffff */
.L_x_183:
[----:B------:R-:W-:Y:S01]  /*9310*/  BSSY B0, `(.L_x_200) ;  /* 0x0000006000007945 */ /* 0x000fe20003800000 */
[----:B------:R-:W-:-:S07]  /*9320*/  IMAD.MOV.U32 R10, RZ, RZ, -0x1 ;  /* 0xffffffffff0a7424 */ /* 0x000fce00078e00ff */
[----:B------:R-:W-:Y:S05]  /*9330*/  WARPSYNC.COLLECTIVE R10, `(.L_x_201) ;  /* 0x000000000a0c7348 */ /* 0x000fea0003c00000 */
[----:B------:R-:W-:Y:S02]  /*9340*/  ELECT P1, UR62, PT ;  /* 0x00000000003e782f */ /* 0x000fe40003820000 */
[----:B------:R-:W-:Y:S01]  /*9350*/  MOV R10, UR62 ;  /* 0x0000003e000a7c02 */ /* 0x000fe20008000f00 */
[----:B------:R-:W-:Y:S10]  /*9360*/  ENDCOLLECTIVE ;  /* 0x000000000000791b */ /* 0x000ff40003800000 */
.L_x_201:
[----:B------:R-:W-:Y:S05]  /*9370*/  BSYNC B0 ;  /* 0x0000000000007941 */ /* 0x000fea0003800000 */
.L_x_200:
[----:B------:R-:W-:Y:S01]  /*9380*/  PLOP3.LUT P0, PT, P1, PT, PT, 0x80, 0x0 ;  /* 0x000000000000781c */ /* 0x000fe20000f0f070 */
[----:B------:R-:W-:-:S12]  /*9390*/  BRA `(.L_x_202) ;  /* 0xfffffff800287947 */ /* 0x000fd8000383ffff */
.L_x_187:
[----:B0-----:R0:W1:Y:S02]  /*93a0*/  SYNCS.PHASECHK.TRANS64.TRYWAIT P0, [R5+URZ], R2 ;  /* 0x00000002050075a7 */ /* 0x001064000800017f */
[----:B-1----:R-:W-:Y:S05]  /*93b0*/  @!P0 NANOSLEEP.SYNCS 0x989680 ;  /* 0x009896800000895d */ /* 0x002fea0003900000 */
[----:B------:R-:W1:Y:S02]  /*93c0*/  @!P0 SYNCS.PHASECHK.TRANS64 P0, [R5+URZ], R2 ;  /* 0x00000002050085a7 */ /* 0x000e64000800007f */
[----:B-1----:R-:W-:Y:S05]  /*93d0*/  @!P0 BRA `(.L_x_187) ;  /* 0xfffffffc00f08947 */ /* 0x002fea000383ffff */
[----:B------:R-:W-:Y:S05]  /*93e0*/  BRA `(.L_x_203) ;  /* 0xfffffff800687947 */ /* 0x000fea000383ffff */
.L_x_188:
[----:B0-----:R0:W1:Y:S02]  /*93f0*/  SYNCS.PHASECHK.TRANS64.TRYWAIT P0, [R7+URZ], R4 ;  /* 0x00000004070075a7 */ /* 0x001064000800017f */
[----:B-1----:R-:W-:Y:S05]  /*9400*/  @!P0 NANOSLEEP.SYNCS 0x989680 ;  /* 0x009896800000895d */ /* 0x002fea0003900000 */
[----:B------:R-:W1:Y:S02]  /*9410*/  @!P0 SYNCS.PHASECHK.TRANS64 P0, [R7+URZ], R4 ;  /* 0x00000004070085a7 */ /* 0x000e64000800007f */
[----:B-1----:R-:W-:Y:S05]  /*9420*/  @!P0 BRA `(.L_x_188) ;  /* 0xfffffffc00f08947 */ /* 0x002fea000383ffff */
[----:B------:R-:W-:Y:S05]  /*9430*/  BRA `(.L_x_204) ;  /* 0xfffffff800787947 */ /* 0x000fea000383ffff */
.L_x_189:
[----:B0-----:R0:W1:Y:S02]  /*9440*/  SYNCS.PHASECHK.TRANS64.TRYWAIT P0, [R6+URZ], R5 ;  /* 0x00000005060075a7 */ /* 0x001064000800017f */
[----:B-1----:R-:W-:Y:S05]  /*9450*/  @!P0 NANOSLEEP.SYNCS 0x989680 ;  /* 0x009896800000895d */ /* 0x002fea0003900000 */
[----:B------:R-:W1:Y:S02]  /*9460*/  @!P0 SYNCS.PHASECHK.TRANS64 P0, [R6+URZ], R5 ;  /* 0x00000005060085a7 */ /* 0x000e64000800007f */
[----:B-1----:R-:W-:Y:S05]  /*9470*/  @!P0 BRA `(.L_x_189) ;  /* 0xfffffffc00f08947 */ /* 0x002fea000383ffff */
[----:B------:R-:W-:Y:S05]  /*9480*/  BRA `(.L_x_205) ;  /* 0xfffffff800887947 */ /* 0x000fea000383ffff */
.L_x_190:
[----:B0-----:R0:W1:Y:S02]  /*9490*/  SYNCS.PHASECHK.TRANS64.TRYWAIT P0, [R9+URZ], R4 ;  /* 0x00000004090075a7 */ /* 0x001064000800017f */
[----:B-1----:R-:W-:Y:S05]  /*94a0*/  @!P0 NANOSLEEP.SYNCS 0x989680 ;  /* 0x009896800000895d */ /* 0x002fea0003900000 */
[----:B------:R-:W1:Y:S02]  /*94b0*/  @!P0 SYNCS.PHASECHK.TRANS64 P0, [R9+URZ], R4 ;  /* 0x00000004090085a7 */ /* 0x000e64000800007f */
[----:B-1----:R-:W-:Y:S05]  /*94c0*/  @!P0 BRA `(.L_x_190) ;  /* 0xfffffffc00f08947 */ /* 0x002fea000383ffff */
[----:B------:R-:W-:Y:S05]  /*94d0*/  BRA `(.L_x_206) ;  /* 0xfffffff800987947 */ /* 0x000fea000383ffff */
.L_x_191:
[----:B0-----:R0:W1:Y:S02]  /*94e0*/  SYNCS.PHASECHK.TRANS64.TRYWAIT P0, [R8+URZ], R5 ;  /* 0x00000005080075a7 */ /* 0x001064000800017f */
[----:B-1----:R-:W-:Y:S05]  /*94f0*/  @!P0 NANOSLEEP.SYNCS 0x989680 ;  /* 0x009896800000895d */ /* 0x002fea0003900000 */
[----:B------:R-:W1:Y:S02]  /*9500*/  @!P0 SYNCS.PHASECHK.TRANS64 P0, [R8+URZ], R5 ;  /* 0x00000005080085a7 */ /* 0x000e64000800007f */
[----:B-1----:R-:W-:Y:S05]  /*9510*/  @!P0 BRA `(.L_x_191) ;  /* 0xfffffffc00f08947 */ /* 0x002fea000383ffff */
[----:B------:R-:W-:Y:S05]  /*9520*/  BRA `(.L_x_207) ;  /* 0xfffffff800a87947 */ /* 0x000fea000383ffff */
.L_x_192:
[----:B-1----:R1:W2:Y:S02]  /*9530*/  SYNCS.PHASECHK.TRANS64.TRYWAIT P0, [R11+URZ], R6 ;  /* 0x000000060b0075a7 */ /* 0x0022a4000800017f */
[----:B--2---:R-:W-:Y:S05]  /*9540*/  @!P0 NANOSLEEP.SYNCS 0x989680 ;  /* 0x009896800000895d */ /* 0x004fea0003900000 */
[----:B------:R-:W2:Y:S02]  /*9550*/  @!P0 SYNCS.PHASECHK.TRANS64 P0, [R11+URZ], R6 ;  /* 0x000000060b0085a7 */ /* 0x000ea4000800007f */
[----:B--2---:R-:W-:Y:S05]  /*9560*/  @!P0 BRA `(.L_x_192) ;  /* 0xfffffffc00f08947 */ /* 0x004fea000383ffff */
[----:B------:R-:W-:Y:S05]  /*9570*/  BRA `(.L_x_208) ;  /* 0xfffffff800b07947 */ /* 0x000fea000383ffff */
.L_x_209:
[----:B------:R-:W-:-:S00]  /*9580*/  BRA `(.L_x_209) ;  /* 0xfffffffc00fc7947 */ /* 0x000fc0000383ffff */
[----:B------:R-:W-:-:S00]  /*9590*/  NOP ;  /* 0x0000000000007918 */ /* 0x000fc00000000000 */
        /* <DEDUP_REMOVED lines=14> */
.L_x_210:


//--------------------- .nv.shared._ZN7cutlass13device_kernelINS_4gemm6kernel13GemmUniversalIN4cute5tupleIJiiiiEEENS1_10collective13CollectiveMmaINS1_37MainloopSm90TmaGmmaWarpSpecializedFP8ILi7ENS5_IJNS4_1CILi1EEESB_SB_EEENS1_32KernelTmaWarpSpecializedPingpongEEENS5_IJNSA_ILi64EEENSA_ILi128EEESF_EEENS_12float_e4m3_tENS5_IJlSB_lEEESI_SJ_NS4_8TiledMMAINS4_8MMA_AtomIJNS4_4SM904GMMA31MMA_64x128x32_F32E4M3E4M3_SS_TNILNSN_7ScaleInE1ELSP_1EEEEEENS4_6LayoutISC_NS5_IJNSA_ILi0EEEST_ST_EEEEENS5_IJNS4_10UnderscoreESW_SW_EEEEENS4_13SM90_TMA_LOADENS4_14ComposedLayoutINS4_7SwizzleILi2ELi4ELi3EEENS4_18smem_ptr_flag_bitsILi8EEENSS_INS5_IJNSA_ILi8EEESF_EEENS5_IJSF_SB_EEEEEEEvNS4_8identityESZ_S19_vS1A_EENS_8epilogue10collective6detail29Sm90TmaWarpSpecializedAdapterINS1D_15DefaultEpilogueISI_SJ_SJ_NS1C_6thread17LinearCombinationISI_Li1EffLNS1H_9ScaleType4KindE0ELNS_15FloatRoundStyleE2ESI_EENS1_15EpilogueDefaultEEEEEvvEEEEvNT_6ParamsE --------------------------
	.section	.nv.shared._ZN7cutlass13device_kernelINS_4gemm6kernel13GemmUniversalIN4cute5tupleIJiiiiEEENS1_10collective13CollectiveMmaINS1_37MainloopSm90TmaGmmaWarpSpecializedFP8ILi7ENS5_IJNS4_1CILi1EEESB_SB_EEENS1_32KernelTmaWarpSpecializedPingpongEEENS5_IJNSA_ILi64EEENSA_ILi128EEESF_EEENS_12float_e4m3_tENS5_IJlSB_lEEESI_SJ_NS4_8TiledMMAINS4_8MMA_AtomIJNS4_4SM904GMMA31MMA_64x128x32_F32E4M3E4M3_SS_TNILNSN_7ScaleInE1ELSP_1EEEEEENS4_6LayoutISC_NS5_IJNSA_ILi0EEEST_ST_EEEEENS5_IJNS4_10UnderscoreESW_SW_EEEEENS4_13SM90_TMA_LOADENS4_14ComposedLayoutINS4_7SwizzleILi2ELi4ELi3EEENS4_18smem_ptr_flag_bitsILi8EEENSS_INS5_IJNSA_ILi8EEESF_EEENS5_IJSF_SB_EEEEEEEvNS4_8identityESZ_S19_vS1A_EENS_8epilogue10collective6detail29Sm90TmaWarpSpecializedAdapterINS1D_15DefaultEpilogueISI_SJ_SJ_NS1C_6thread17LinearCombinationISI_Li1EffLNS1H_9ScaleType4KindE0ELNS_15FloatRoundStyleE2ESI_EENS1_15EpilogueDefaultEEEEEvvEEEEvNT_6ParamsE,"aw",@nobits
	.sectionflags	@""
	.align	16
	.zero		1024


//--------------------- .nv.shared.reserved.0     --------------------------
	.section	.nv.shared.reserved.0,"aw",@nobits
	.weak		__nv_reservedSMEM_offset_0_alias
	.size		__nv_reservedSMEM_offset_0_alias, 0, 0
	.other		__nv_reservedSMEM_offset_0_alias,@"STO_CUDA_RESERVED_SHARED STV_DEFAULT"
__nv_reservedSMEM_offset_0_alias:
	.zero		0


//--------------------- .nv.global                --------------------------
	.section	.nv.global,"aw",@nobits
.nv.global:
	.type		_ZN40_INTERNAL_c44ff902_4_k_cu_e85e25de_285974cute1_E,@object
	.size		_ZN40_INTERNAL_c44ff902_4_k_cu_e85e25de_285974cute1_E,(_ZN40_INTERNAL_c44ff902_4_k_cu_e85e25de_285974cuda3std3__45__cpo6cbeginE - _ZN40_INTERNAL_c44ff902_4_k_cu_e85e25de_285974cute1_E)
_ZN40_INTERNAL_c44ff902_4_k_cu_e85e25de_285974cute1_E:
	.zero		1
	.type		_ZN40_INTERNAL_c44ff902_4_k_cu_e85e25de_285974cuda3std3__45__cpo6cbeginE,@object
	.size		_ZN40_INTERNAL_c44ff902_4_k_cu_e85e25de_285974cuda3std3__45__cpo6cbeginE,(_ZN40_INTERNAL_c44ff902_4_k_cu_e85e25de_285974cuda3std3__48in_placeE - _ZN40_INTERNAL_c44ff902_4_k_cu_e85e25de_285974cuda3std3__45__cpo6cbeginE)
_ZN40_INTERNAL_c44ff902_4_k_cu_e85e25de_285974cuda3std3__45__cpo6cbeginE:
	.zero		1
	.type		_ZN40_INTERNAL_c44ff902_4_k_cu_e85e25de_285974cuda3std3__48in_placeE,@object
	.size		_ZN40_INTERNAL_c44ff902_4_k_cu_e85e25de_285974cuda3std3__48in_placeE,(_ZN40_INTERNAL_c44ff902_4_k_cu_e85e25de_285974cuda3std6ranges3__45__cpo9iter_moveE - _ZN40_INTERNAL_c44ff902_4_k_cu_e85e25de_285974cuda3std3__48in_placeE)
_ZN40_INTERNAL_c44ff902_4_k_cu_e85e25de_285974cuda3std3__48in_placeE:
	.zero		1
	.type		_ZN40_INTERNAL_c44ff902_4_k_cu_e85e25de_285974cuda3std6ranges3__45__cpo9iter_moveE,@object
	.size		_ZN40_INTERNAL_c44ff902_4_k_cu_e85e25de_285974cuda3std6ranges3__45__cpo9iter_moveE,(_ZN40_INTERNAL_c44ff902_4_k_cu_e85e25de_285974cuda3std3__45__cpo5beginE - _ZN40_INTERNAL_c44ff902_4_k_cu_e85e25de_285974cuda3std6ranges3__45__cpo9iter_moveE)
_ZN40_INTERNAL_c44ff902_4_k_cu_e85e25de_285974cuda3std6ranges3__45__cpo9iter_moveE:
	.zero		1
	.type		_ZN40_INTERNAL_c44ff902_4_k_cu_e85e25de_285974cuda3std3__45__cpo5beginE,@object
	.size		_ZN40_INTERNAL_c44ff902_4_k_cu_e85e25de_285974cuda3std3__45__cpo5beginE,(_ZN40_INTERNAL_c44ff902_4_k_cu_e85e25de_285974cuda3std3__442_GLOBAL__N__c44ff902_4_k_cu_e85e25de_285976ignoreE - _ZN40_INTERNAL_c44ff902_4_k_cu_e85e25de_285974cuda3std3__45__cpo5beginE)
_ZN40_INTERNAL_c44ff902_4_k_cu_e85e25de_285974cuda3std3__45__cpo5beginE:
	.zero		1
	.type		_ZN40_INTERNAL_c44ff902_4_k_cu_e85e25de_285974cuda3std3__442_GLOBAL__N__c44ff902_4_k_cu_e85e25de_285976ignoreE,@object
	.size		_ZN40_INTERNAL_c44ff902_4_k_cu_e85e25de_285974cuda3std3__442_GLOBAL__N__c44ff902_4_k_cu_e85e25de_285976ignoreE,(_ZN40_INTERNAL_c44ff902_4_k_cu_e85e25de_285974cute7productE - _ZN40_INTERNAL_c44ff902_4_k_cu_e85e25de_285974cuda3std3__442_GLOBAL__N__c44ff902_4_k_cu_e85e25de_285976ignoreE)
_ZN40_INTERNAL_c44ff902_4_k_cu_e85e25de_285974cuda3std3__442_GLOBAL__N__c44ff902_4_k_cu_e85e25de_285976ignoreE:
	.zero		1
	.type		_ZN40_INTERNAL_c44ff902_4_k_cu_e85e25de_285974cute7productE,@object
	.size		_ZN40_INTERNAL_c44ff902_4_k_cu_e85e25de_285974cute7productE,(_ZN40_INTERNAL_c44ff902_4_k_cu_e85e25de_285974cuda3std3__45__cpo3endE - _ZN40_INTERNAL_c44ff902_4_k_cu_e85e25de_285974cute7productE)
_ZN40_INTERNAL_c44ff902_4_k_cu_e85e25de_285974cute7productE:
	.zero		1
	.type		_ZN40_INTERNAL_c44ff902_4_k_cu_e85e25de_285974cuda3std3__45__cpo3endE,@object
	.size		_ZN40_INTERNAL_c44ff902_4_k_cu_e85e25de_285974cuda3std3__45__cpo3endE,(_ZN40_INTERNAL_c44ff902_4_k_cu_e85e25de_285974cuda3std3__419piecewise_constructE - _ZN40_INTERNAL_c44ff902_4_k_cu_e85e25de_285974cuda3std3__45__cpo3endE)
_ZN40_INTERNAL_c44ff902_4_k_cu_e85e25de_285974cuda3std3__45__cpo3endE:
	.zero		1
	.type		_ZN40_INTERNAL_c44ff902_4_k_cu_e85e25de_285974cuda3std3__419piecewise_constructE,@object
	.size		_ZN40_INTERNAL_c44ff902_4_k_cu_e85e25de_285974cuda3std3__419piecewise_constructE,(_ZN40_INTERNAL_c44ff902_4_k_cu_e85e25de_285974cuda3std3__45__cpo4cendE - _ZN40_INTERNAL_c44ff902_4_k_cu_e85e25de_285974cuda3std3__419piecewise_constructE)
_ZN40_INTERNAL_c44ff902_4_k_cu_e85e25de_285974cuda3std3__419piecewise_constructE:
	.zero		1
	.type		_ZN40_INTERNAL_c44ff902_4_k_cu_e85e25de_285974cuda3std3__45__cpo4cendE,@object
	.size		_ZN40_INTERNAL_c44ff902_4_k_cu_e85e25de_285974cuda3std3__45__cpo4cendE,(_ZN40_INTERNAL_c44ff902_4_k_cu_e85e25de_285974cuda3std6ranges3__45__cpo4swapE - _ZN40_INTERNAL_c44ff902_4_k_cu_e85e25de_285974cuda3std3__45__cpo4cendE)
_ZN40_INTERNAL_c44ff902_4_k_cu_e85e25de_285974cuda3std3__45__cpo4cendE:
	.zero		1
	.type		_ZN40_INTERNAL_c44ff902_4_k_cu_e85e25de_285974cuda3std6ranges3__45__cpo4swapE,@object
	.size		_ZN40_INTERNAL_c44ff902_4_k_cu_e85e25de_285974cuda3std6ranges3__45__cpo4swapE,(.L_7 - _ZN40_INTERNAL_c44ff902_4_k_cu_e85e25de_285974cuda3std6ranges3__45__cpo4swapE)
_ZN40_INTERNAL_c44ff902_4_k_cu_e85e25de_285974cuda3std6ranges3__45__cpo4swapE:
	.zero		1
.L_7:


//--------------------- .nv.constant0._ZN7cutlass13device_kernelINS_4gemm6kernel13GemmUniversalIN4cute5tupleIJiiiiEEENS1_10collective13CollectiveMmaINS1_37MainloopSm90TmaGmmaWarpSpecializedFP8ILi7ENS5_IJNS4_1CILi1EEESB_SB_EEENS1_32KernelTmaWarpSpecializedPingpongEEENS5_IJNSA_ILi64EEENSA_ILi128EEESF_EEENS_12float_e4m3_tENS5_IJlSB_lEEESI_SJ_NS4_8TiledMMAINS4_8MMA_AtomIJNS4_4SM904GMMA31MMA_64x128x32_F32E4M3E4M3_SS_TNILNSN_7ScaleInE1ELSP_1EEEEEENS4_6LayoutISC_NS5_IJNSA_ILi0EEEST_ST_EEEEENS5_IJNS4_10UnderscoreESW_SW_EEEEENS4_13SM90_TMA_LOADENS4_14ComposedLayoutINS4_7SwizzleILi2ELi4ELi3EEENS4_18smem_ptr_flag_bitsILi8EEENSS_INS5_IJNSA_ILi8EEESF_EEENS5_IJSF_SB_EEEEEEEvNS4_8identityESZ_S19_vS1A_EENS_8epilogue10collective6detail29Sm90TmaWarpSpecializedAdapterINS1D_15DefaultEpilogueISI_SJ_SJ_NS1C_6thread17LinearCombinationISI_Li1EffLNS1H_9ScaleType4KindE0ELNS_15FloatRoundStyleE2ESI_EENS1_15EpilogueDefaultEEEEEvvEEEEvNT_6ParamsE --------------------------
	.section	.nv.constant0._ZN7cutlass13device_kernelINS_4gemm6kernel13GemmUniversalIN4cute5tupleIJiiiiEEENS1_10collective13CollectiveMmaINS1_37MainloopSm90TmaGmmaWarpSpecializedFP8ILi7ENS5_IJNS4_1CILi1EEESB_SB_EEENS1_32KernelTmaWarpSpecializedPingpongEEENS5_IJNSA_ILi64EEENSA_ILi128EEESF_EEENS_12float_e4m3_tENS5_IJlSB_lEEESI_SJ_NS4_8TiledMMAINS4_8MMA_AtomIJNS4_4SM904GMMA31MMA_64x128x32_F32E4M3E4M3_SS_TNILNSN_7ScaleInE1ELSP_1EEEEEENS4_6LayoutISC_NS5_IJNSA_ILi0EEEST_ST_EEEEENS5_IJNS4_10UnderscoreESW_SW_EEEEENS4_13SM90_TMA_LOADENS4_14ComposedLayoutINS4_7SwizzleILi2ELi4ELi3EEENS4_18smem_ptr_flag_bitsILi8EEENSS_INS5_IJNSA_ILi8EEESF_EEENS5_IJSF_SB_EEEEEEEvNS4_8identityESZ_S19_vS1A_EENS_8epilogue10collective6detail29Sm90TmaWarpSpecializedAdapterINS1D_15DefaultEpilogueISI_SJ_SJ_NS1C_6thread17LinearCombinationISI_Li1EffLNS1H_9ScaleType4KindE0ELNS_15FloatRoundStyleE2ESI_EENS1_15EpilogueDefaultEEEEEvvEEEEvNT_6ParamsE,"a",@progbits
	.sectionflags	@""
	.align	4
.nv.constant0._ZN7cutlass13device_kernelINS_4gemm6kernel13GemmUniversalIN4cute5tupleIJiiiiEEENS1_10collective13CollectiveMmaINS1_37MainloopSm90TmaGmmaWarpSpecializedFP8ILi7ENS5_IJNS4_1CILi1EEESB_SB_EEENS1_32KernelTmaWarpSpecializedPingpongEEENS5_IJNSA_ILi64EEENSA_ILi128EEESF_EEENS_12float_e4m3_tENS5_IJlSB_lEEESI_SJ_NS4_8TiledMMAINS4_8MMA_AtomIJNS4_4SM904GMMA31MMA_64x128x32_F32E4M3E4M3_SS_TNILNSN_7ScaleInE1ELSP_1EEEEEENS4_6LayoutISC_NS5_IJNSA_ILi0EEEST_ST_EEEEENS5_IJNS4_10UnderscoreESW_SW_EEEEENS4_13SM90_TMA_LOADENS4_14ComposedLayoutINS4_7SwizzleILi2ELi4ELi3EEENS4_18smem_ptr_flag_bitsILi8EEENSS_INS5_IJNSA_ILi8EEESF_EEENS5_IJSF_SB_EEEEEEEvNS4_8identityESZ_S19_vS1A_EENS_8epilogue10collective6detail29Sm90TmaWarpSpecializedAdapterINS1D_15DefaultEpilogueISI_SJ_SJ_NS1C_6thread17LinearCombinationISI_Li1EffLNS1H_9ScaleType4KindE0ELNS_15FloatRoundStyleE2ESI_EENS1_15EpilogueDefaultEEEEEvvEEEEvNT_6ParamsE:
	.zero		1664


//--------------------- SYMBOLS --------------------------

	.type		.nv.reservedSmem.offset0,@object
	.size		.nv.reservedSmem.offset0,0x4
